// auto-generated by cutlass_sweep.gemm — config: {"arch": "sm_90", "cluster_m": 1, "cluster_n": 1, "dtype": "e4m3", "dtype_b": "e4m3", "layout": "nt", "stages": 0, "tile_k": 64, "tile_m": 128, "tile_n": 256}
#include "cutlass/cutlass.h"
#include "cutlass/gemm/collective/collective_builder.hpp"
#include "cutlass/gemm/device/gemm_universal_adapter.h"
#include "cutlass/gemm/kernel/gemm_universal.hpp"
#include "cutlass/epilogue/collective/collective_builder.hpp"

using ElemA = cutlass::float_e4m3_t;
using ElemB = cutlass::float_e4m3_t;
using ElemCD = cutlass::float_e4m3_t;
using Acc  = float;
using TileShape    = cute::Shape<cute::_128, cute::_256, cute::_64>;
using ClusterShape = cute::Shape<cute::_1, cute::_1, cute::_1>;

using CollectiveEpilogue = typename cutlass::epilogue::collective::CollectiveBuilder<
    cutlass::arch::Sm90, cutlass::arch::OpClassTensorOp,
    TileShape, ClusterShape,
    cutlass::epilogue::collective::EpilogueTileAuto,
    Acc, Acc,
    ElemCD, cutlass::layout::RowMajor, 128 / cutlass::sizeof_bits<ElemCD>::value,
    ElemCD, cutlass::layout::RowMajor, 128 / cutlass::sizeof_bits<ElemCD>::value,
    cutlass::epilogue::collective::EpilogueScheduleAuto
  >::CollectiveOp;

using CollectiveMainloop = typename cutlass::gemm::collective::CollectiveBuilder<
    cutlass::arch::Sm90, cutlass::arch::OpClassTensorOp,
    ElemA, cutlass::layout::RowMajor, 128 / cutlass::sizeof_bits<ElemA>::value,
    ElemB, cutlass::layout::ColumnMajor, 128 / cutlass::sizeof_bits<ElemB>::value,
    Acc,
    TileShape, ClusterShape,
    cutlass::gemm::collective::StageCountAutoCarveout<static_cast<int>(sizeof(typename CollectiveEpilogue::SharedStorage))>,
    cutlass::gemm::collective::KernelScheduleAuto
  >::CollectiveOp;

using GemmKernel = cutlass::gemm::kernel::GemmUniversal<
    cute::Shape<int,int,int,int>,
    CollectiveMainloop,
    CollectiveEpilogue
>;
using Gemm = cutlass::gemm::device::GemmUniversalAdapter<GemmKernel>;

// Force the device kernel symbol into the cubin without needing a host main.
auto* _anchor = &cutlass::device_kernel<GemmKernel>;


// ===== COMPILED SASS (sm_90a) =====

	.target	sm_90a

	.elftype	@"ET_EXEC"


//--------------------- .note.nv.tkinfo           --------------------------
	.section	.note.nv.tkinfo,"",@"SHT_NOTE"
	.sectionflags	@"SHF_NOTE_NV_TKINFO"
	.tkinfo
        /*0018*/ 	.word	0x00000002
        /*0030*/ 	.string	""
        /*0030*/ 	.string	"ptxas"
        /*0030*/ 	.string	"Cuda compilation tools, release 13.0, V13.0.88"
        /*0030*/ 	.string	"Build cuda_13.0.r13.0/compiler.36424714_0"
        /*0030*/ 	.string	"-arch sm_90a -m 64 "



//--------------------- .note.nv.cuinfo           --------------------------
	.section	.note.nv.cuinfo,"",@"SHT_NOTE"
	.sectionflags	@"SHF_NOTE_NV_CUINFO"
        /*0018*/ 	.short	0x0002
        /*001a*/ 	.short	0x005a
        /*001c*/ 	.short	0x0082
	.zero		2


//--------------------- .nv.info                  --------------------------
	.section	.nv.info,"",@"SHT_CUDA_INFO"
	.align	4


	//----- nvinfo : EIATTR_REGCOUNT
	.align		4
        /*0000*/ 	.byte	0x04, 0x2f
        /*0002*/ 	.short	(.L_12 - .L_11)
	.align		4
.L_11:
        /*0004*/ 	.word	index@(_ZN7cutlass13device_kernelINS_4gemm6kernel13GemmUniversalIN4cute5tupleIJiiiiEEENS1_10collective13CollectiveMmaINS1_37MainloopSm90TmaGmmaWarpSpecializedFP8ILi9ENS5_IJNS4_1CILi1EEESB_SB_EEENS1_35KernelTmaWarpSpecializedCooperativeEEENS5_IJNSA_ILi128EEENSA_ILi256EEENSA_ILi64EEEEEENS_12float_e4m3_tENS5_IJlSB_lEEESJ_SK_NS4_8TiledMMAINS4_8MMA_AtomIJNS4_4SM904GMMA31MMA_64x256x32_F32E4M3E4M3_SS_TNILNSO_7ScaleInE1ELSQ_1EEEEEENS4_6LayoutINS5_IJNSA_ILi2EEESB_SB_EEENS5_IJSB_NSA_ILi0EEESW_EEEEENS5_IJNS4_10UnderscoreESZ_SZ_EEEEENS4_13SM90_TMA_LOADENS4_14ComposedLayoutINS4_7SwizzleILi2ELi4ELi3EEENS4_18smem_ptr_flag_bitsILi8EEENST_INS5_IJNSA_ILi8EEESH_EEENS5_IJSH_SB_EEEEEEEvNS4_8identityES12_S1C_vS1D_EENS_8epilogue10collective6detail29Sm90TmaWarpSpecializedAdapterINS1G_15DefaultEpilogueISJ_SK_SK_NS1F_6thread17LinearCombinationISJ_Li1EffLNS1K_9ScaleType4KindE0ELNS_15FloatRoundStyleE2ESJ_EENS1_15EpilogueDefaultEEEEEvvEEEEvNT_6ParamsE)
        /*0008*/ 	.word	0x000000a8


	//----- nvinfo : EIATTR_FRAME_SIZE
	.align		4
.L_12:
        /*000c*/ 	.byte	0x04, 0x11
        /*000e*/ 	.short	(.L_14 - .L_13)
	.align		4
.L_13:
        /*0010*/ 	.word	index@(_ZN7cutlass13device_kernelINS_4gemm6kernel13GemmUniversalIN4cute5tupleIJiiiiEEENS1_10collective13CollectiveMmaINS1_37MainloopSm90TmaGmmaWarpSpecializedFP8ILi9ENS5_IJNS4_1CILi1EEESB_SB_EEENS1_35KernelTmaWarpSpecializedCooperativeEEENS5_IJNSA_ILi128EEENSA_ILi256EEENSA_ILi64EEEEEENS_12float_e4m3_tENS5_IJlSB_lEEESJ_SK_NS4_8TiledMMAINS4_8MMA_AtomIJNS4_4SM904GMMA31MMA_64x256x32_F32E4M3E4M3_SS_TNILNSO_7ScaleInE1ELSQ_1EEEEEENS4_6LayoutINS5_IJNSA_ILi2EEESB_SB_EEENS5_IJSB_NSA_ILi0EEESW_EEEEENS5_IJNS4_10UnderscoreESZ_SZ_EEEEENS4_13SM90_TMA_LOADENS4_14ComposedLayoutINS4_7SwizzleILi2ELi4ELi3EEENS4_18smem_ptr_flag_bitsILi8EEENST_INS5_IJNSA_ILi8EEESH_EEENS5_IJSH_SB_EEEEEEEvNS4_8identityES12_S1C_vS1D_EENS_8epilogue10collective6detail29Sm90TmaWarpSpecializedAdapterINS1G_15DefaultEpilogueISJ_SK_SK_NS1F_6thread17LinearCombinationISJ_Li1EffLNS1K_9ScaleType4KindE0ELNS_15FloatRoundStyleE2ESJ_EENS1_15EpilogueDefaultEEEEEvvEEEEvNT_6ParamsE)
        /*0014*/ 	.word	0x00000100


	//----- nvinfo : EIATTR_MIN_STACK_SIZE
	.align		4
.L_14:
        /*0018*/ 	.byte	0x04, 0x12
        /*001a*/ 	.short	(.L_16 - .L_15)
	.align		4
.L_15:
        /*001c*/ 	.word	index@(_ZN7cutlass13device_kernelINS_4gemm6kernel13GemmUniversalIN4cute5tupleIJiiiiEEENS1_10collective13CollectiveMmaINS1_37MainloopSm90TmaGmmaWarpSpecializedFP8ILi9ENS5_IJNS4_1CILi1EEESB_SB_EEENS1_35KernelTmaWarpSpecializedCooperativeEEENS5_IJNSA_ILi128EEENSA_ILi256EEENSA_ILi64EEEEEENS_12float_e4m3_tENS5_IJlSB_lEEESJ_SK_NS4_8TiledMMAINS4_8MMA_AtomIJNS4_4SM904GMMA31MMA_64x256x32_F32E4M3E4M3_SS_TNILNSO_7ScaleInE1ELSQ_1EEEEEENS4_6LayoutINS5_IJNSA_ILi2EEESB_SB_EEENS5_IJSB_NSA_ILi0EEESW_EEEEENS5_IJNS4_10UnderscoreESZ_SZ_EEEEENS4_13SM90_TMA_LOADENS4_14ComposedLayoutINS4_7SwizzleILi2ELi4ELi3EEENS4_18smem_ptr_flag_bitsILi8EEENST_INS5_IJNSA_ILi8EEESH_EEENS5_IJSH_SB_EEEEEEEvNS4_8identityES12_S1C_vS1D_EENS_8epilogue10collective6detail29Sm90TmaWarpSpecializedAdapterINS1G_15DefaultEpilogueISJ_SK_SK_NS1F_6thread17LinearCombinationISJ_Li1EffLNS1K_9ScaleType4KindE0ELNS_15FloatRoundStyleE2ESJ_EENS1_15EpilogueDefaultEEEEEvvEEEEvNT_6ParamsE)
        /*0020*/ 	.word	0x00000100
.L_16:


//--------------------- .nv.compat                --------------------------
	.section	.nv.compat,"",@"SHT_CUDA_COMPAT_INFO"
	.align	4
        /*0000*/ 	.byte	0x02, 0x09, 0x01, 0x00, 0x02, 0x02, 0x04, 0x00, 0x02, 0x05, 0x05, 0x00, 0x03, 0x07, 0x01, 0x01
        /*0010*/ 	.byte	0x02, 0x03, 0x01, 0x00, 0x02, 0x06, 0x01, 0x00, 0x04, 0x0b, 0x08, 0x00, 0x00, 0x00, 0x00, 0x00
        /*0020*/ 	.byte	0x00, 0x00, 0x00, 0x00


//--------------------- .nv.info._ZN7cutlass13device_kernelINS_4gemm6kernel13GemmUniversalIN4cute5tupleIJiiiiEEENS1_10collective13CollectiveMmaINS1_37MainloopSm90TmaGmmaWarpSpecializedFP8ILi9ENS5_IJNS4_1CILi1EEESB_SB_EEENS1_35KernelTmaWarpSpecializedCooperativeEEENS5_IJNSA_ILi128EEENSA_ILi256EEENSA_ILi64EEEEEENS_12float_e4m3_tENS5_IJlSB_lEEESJ_SK_NS4_8TiledMMAINS4_8MMA_AtomIJNS4_4SM904GMMA31MMA_64x256x32_F32E4M3E4M3_SS_TNILNSO_7ScaleInE1ELSQ_1EEEEEENS4_6LayoutINS5_IJNSA_ILi2EEESB_SB_EEENS5_IJSB_NSA_ILi0EEESW_EEEEENS5_IJNS4_10UnderscoreESZ_SZ_EEEEENS4_13SM90_TMA_LOADENS4_14ComposedLayoutINS4_7SwizzleILi2ELi4ELi3EEENS4_18smem_ptr_flag_bitsILi8EEENST_INS5_IJNSA_ILi8EEESH_EEENS5_IJSH_SB_EEEEEEEvNS4_8identityES12_S1C_vS1D_EENS_8epilogue10collective6detail29Sm90TmaWarpSpecializedAdapterINS1G_15DefaultEpilogueISJ_SK_SK_NS1F_6thread17LinearCombinationISJ_Li1EffLNS1K_9ScaleType4KindE0ELNS_15FloatRoundStyleE2ESJ_EENS1_15EpilogueDefaultEEEEEvvEEEEvNT_6ParamsE --------------------------
	.section	.nv.info._ZN7cutlass13device_kernelINS_4gemm6kernel13GemmUniversalIN4cute5tupleIJiiiiEEENS1_10collective13CollectiveMmaINS1_37MainloopSm90TmaGmmaWarpSpecializedFP8ILi9ENS5_IJNS4_1CILi1EEESB_SB_EEENS1_35KernelTmaWarpSpecializedCooperativeEEENS5_IJNSA_ILi128EEENSA_ILi256EEENSA_ILi64EEEEEENS_12float_e4m3_tENS5_IJlSB_lEEESJ_SK_NS4_8TiledMMAINS4_8MMA_AtomIJNS4_4SM904GMMA31MMA_64x256x32_F32E4M3E4M3_SS_TNILNSO_7ScaleInE1ELSQ_1EEEEEENS4_6LayoutINS5_IJNSA_ILi2EEESB_SB_EEENS5_IJSB_NSA_ILi0EEESW_EEEEENS5_IJNS4_10UnderscoreESZ_SZ_EEEEENS4_13SM90_TMA_LOADENS4_14ComposedLayoutINS4_7SwizzleILi2ELi4ELi3EEENS4_18smem_ptr_flag_bitsILi8EEENST_INS5_IJNSA_ILi8EEESH_EEENS5_IJSH_SB_EEEEEEEvNS4_8identityES12_S1C_vS1D_EENS_8epilogue10collective6detail29Sm90TmaWarpSpecializedAdapterINS1G_15DefaultEpilogueISJ_SK_SK_NS1F_6thread17LinearCombinationISJ_Li1EffLNS1K_9ScaleType4KindE0ELNS_15FloatRoundStyleE2ESJ_EENS1_15EpilogueDefaultEEEEEvvEEEEvNT_6ParamsE,"",@"SHT_CUDA_INFO"
	.sectionflags	@""
	.align	4


	//----- nvinfo : EIATTR_CUDA_API_VERSION
	.align		4
        /*0000*/ 	.byte	0x04, 0x37
        /*0002*/ 	.short	(.L_18 - .L_17)
.L_17:
        /*0004*/ 	.word	0x00000082


	//----- nvinfo : EIATTR_KPARAM_INFO
	.align		4
.L_18:
        /*0008*/ 	.byte	0x04, 0x17
        /*000a*/ 	.short	(.L_20 - .L_19)
.L_19:
        /*000c*/ 	.word	0x00000000
        /*0010*/ 	.short	0x0000
        /*0012*/ 	.short	0x0070
        /*0014*/ 	.byte	0x00, 0xf0, 0x01, 0x10


	//----- nvinfo : EIATTR_SPARSE_MMA_MASK
	.align		4
.L_20:
        /*0018*/ 	.byte	0x03, 0x50
        /*001a*/ 	.short	0x0000


	//----- nvinfo : EIATTR_MAXREG_COUNT
	.align		4
        /*001c*/ 	.byte	0x03, 0x1b
        /*001e*/ 	.short	0x00a8


	//----- nvinfo : EIATTR_NUM_BARRIERS
	.align		4
        /*0020*/ 	.byte	0x02, 0x4c
        /*0022*/ 	.byte	0x01
	.zero		1


	//----- nvinfo : EIATTR_ANNOTATIONS
	.align		4
        /*0024*/ 	.byte	0x04, 0x55
        /*0026*/ 	.short	(.L_22 - .L_21)


	//   ....[0]....
.L_21:
        /*0028*/ 	.word	0x00000001
        /*002c*/ 	.byte	0x60, 0x06, 0x00, 0x00, 0x01, 0x00, 0x00, 0x00, 0x80, 0x06, 0x00, 0x00, 0x01, 0x00, 0x00, 0x00
        /* <DEDUP_REMOVED lines=193> */
        /*0c4c*/ 	.byte	0xb0, 0x03, 0x01, 0x00


	//----- nvinfo : EIATTR_MERCURY_ISA_VERSION
	.align		4
.L_22:
        /*0c50*/ 	.byte	0x03, 0x5f
        /*0c52*/ 	.short	0x0101


	//----- nvinfo : EIATTR_INT_WARP_WIDE_INSTR_OFFSETS
	.align		4
        /*0c54*/ 	.byte	0x04, 0x31
        /*0c56*/ 	.short	(.L_24 - .L_23)


	//   ....[0]....
.L_23:
        /*0c58*/ 	.word	0x00000530


	//   ....[1]....
        /*0c5c*/ 	.word	0x00000540


	//   ....[2]....
        /*0c60*/ 	.word	0x00000670


	//----- nvinfo : EIATTR_COOP_GROUP_MASK_REGIDS
	.align		4
.L_24:
        /*0c64*/ 	.byte	0x04, 0x29
        /*0c66*/ 	.short	(.L_26 - .L_25)


	//   ....[0]....
.L_25:
        /*0c68*/ 	.word	0xffffffff


	//   ....[1]....
        /*0c6c*/ 	.word	0xffffffff


	//   ....[2]....
        /*0c70*/ 	.word	0xffffffff


	//   ....[3]....
        /*0c74*/ 	.word	0xffffffff


	//   ....[4]....
        /*0c78*/ 	.word	0xffffffff


	//----- nvinfo : EIATTR_COOP_GROUP_INSTR_OFFSETS
	.align		4
.L_26:
        /*0c7c*/ 	.byte	0x04, 0x28
        /*0c7e*/ 	.short	(.L_28 - .L_27)


	//   ....[0]....
.L_27:
        /*0c80*/ 	.word	0x00000070


	//   ....[1]....
        /*0c84*/ 	.word	0x00000080


	//   ....[2]....
        /*0c88*/ 	.word	0x000001a0


	//   ....[3]....
        /*0c8c*/ 	.word	0x00000480


	//   ....[4]....
        /*0c90*/ 	.word	0x000013c0


	//----- nvinfo : EIATTR_REG_RECONFIG
	.align		4
.L_28:
        /*0c94*/ 	.byte	0x01, 0x54
	.zero		2


	//----- nvinfo : EIATTR_MBARRIER_INSTR_OFFSETS
	.align		4
        /*0c98*/ 	.byte	0x04, 0x39
        /*0c9a*/ 	.short	(.L_30 - .L_29)


	//   ....[0]....
.L_29:
        /*0c9c*/ 	.word	0x00000340
        /*0ca0*/ 	.word	0x000000ff
        /*0ca4*/ 	.word	0x00000000
        /*0ca8*/ 	.short	0x0100
        /*0caa*/ 	.byte	0x09
	.zero		1


	//   ....[1]....
        /*0cac*/ 	.word	0x00000350
        /*0cb0*/ 	.word	0x000000ff
        /*0cb4*/ 	.word	0x00000048
        /*0cb8*/ 	.short	0x0100
        /*0cba*/ 	.byte	0x09
	.zero		1


	//   ....[2]....
        /*0cbc*/ 	.word	0x00000360
        /*0cc0*/ 	.word	0x000000ff
        /*0cc4*/ 	.word	0x00000008
        /*0cc8*/ 	.short	0x0100
        /*0cca*/ 	.byte	0x09
	.zero		1


	//   ....[3]....
        /*0ccc*/ 	.word	0x00000370
        /*0cd0*/ 	.word	0x000000ff
        /*0cd4*/ 	.word	0x00000050
        /*0cd8*/ 	.short	0x0100
        /*0cda*/ 	.byte	0x09
	.zero		1


	//   ....[4]....
        /*0cdc*/ 	.word	0x00000380
        /*0ce0*/ 	.word	0x000000ff
        /*0ce4*/ 	.word	0x00000010
        /*0ce8*/ 	.short	0x0100
        /*0cea*/ 	.byte	0x09
	.zero		1


	//   ....[5]....
        /*0cec*/ 	.word	0x00000390
        /*0cf0*/ 	.word	0x000000ff
        /*0cf4*/ 	.word	0x00000058
        /*0cf8*/ 	.short	0x0100
        /*0cfa*/ 	.byte	0x09
	.zero		1


	//   ....[6]....
        /*0cfc*/ 	.word	0x000003a0
        /*0d00*/ 	.word	0x000000ff
        /*0d04*/ 	.word	0x00000018
        /*0d08*/ 	.short	0x0100
        /*0d0a*/ 	.byte	0x09
	.zero		1


	//   ....[7]....
        /*0d0c*/ 	.word	0x000003b0
        /*0d10*/ 	.word	0x000000ff
        /*0d14*/ 	.word	0x00000060
        /*0d18*/ 	.short	0x0100
        /*0d1a*/ 	.byte	0x09
	.zero		1


	//   ....[8]....
        /*0d1c*/ 	.word	0x000003c0
        /*0d20*/ 	.word	0x000000ff
        /*0d24*/ 	.word	0x00000020
        /*0d28*/ 	.short	0x0100
        /*0d2a*/ 	.byte	0x09
	.zero		1


	//   ....[9]....
        /*0d2c*/ 	.word	0x000003d0
        /*0d30*/ 	.word	0x000000ff
        /*0d34*/ 	.word	0x00000068
        /*0d38*/ 	.short	0x0100
        /*0d3a*/ 	.byte	0x09
	.zero		1


	//   ....[10]....
        /*0d3c*/ 	.word	0x000003e0
        /*0d40*/ 	.word	0x000000ff
        /*0d44*/ 	.word	0x00000028
        /*0d48*/ 	.short	0x0100
        /*0d4a*/ 	.byte	0x09
	.zero		1


	//   ....[11]....
        /*0d4c*/ 	.word	0x000003f0
        /*0d50*/ 	.word	0x000000ff
        /*0d54*/ 	.word	0x00000070
        /*0d58*/ 	.short	0x0100
        /*0d5a*/ 	.byte	0x09
	.zero		1


	//   ....[12]....
        /*0d5c*/ 	.word	0x00000400
        /*0d60*/ 	.word	0x000000ff
        /*0d64*/ 	.word	0x00000030
        /*0d68*/ 	.short	0x0100
        /*0d6a*/ 	.byte	0x09
	.zero		1


	//   ....[13]....
        /*0d6c*/ 	.word	0x00000410
        /*0d70*/ 	.word	0x000000ff
        /*0d74*/ 	.word	0x00000078
        /*0d78*/ 	.short	0x0100
        /*0d7a*/ 	.byte	0x09
	.zero		1


	//   ....[14]....
        /*0d7c*/ 	.word	0x00000420
        /*0d80*/ 	.word	0x000000ff
        /*0d84*/ 	.word	0x00000038
        /*0d88*/ 	.short	0x0100
        /*0d8a*/ 	.byte	0x09
	.zero		1


	//   ....[15]....
        /*0d8c*/ 	.word	0x00000430
        /*0d90*/ 	.word	0x000000ff
        /*0d94*/ 	.word	0x00000080
        /*0d98*/ 	.short	0x0100
        /*0d9a*/ 	.byte	0x09
	.zero		1


	//   ....[16]....
        /*0d9c*/ 	.word	0x00000440
        /*0da0*/ 	.word	0x000000ff
        /*0da4*/ 	.word	0x00000040
        /*0da8*/ 	.short	0x0100
        /*0daa*/ 	.byte	0x09
	.zero		1


	//   ....[17]....
        /*0dac*/ 	.word	0x00000450
        /*0db0*/ 	.word	0x000000ff
        /*0db4*/ 	.word	0x00000088
        /*0db8*/ 	.short	0x0100
        /*0dba*/ 	.byte	0x09
	.zero		1


	//   ....[18]....
        /*0dbc*/ 	.word	0x000006a0
        /*0dc0*/ 	.word	0x000000ff
        /*0dc4*/ 	.word	0x000000a0
        /*0dc8*/ 	.short	0x0100
        /*0dca*/ 	.byte	0x06
	.zero		1


	//   ....[19]....
        /*0dcc*/ 	.word	0x000006b0
        /*0dd0*/ 	.word	0x000000ff
        /*0dd4*/ 	.word	0x000000a8
        /*0dd8*/ 	.short	0x0100
        /*0dda*/ 	.byte	0x06
	.zero		1


	//   ....[20]....
        /*0ddc*/ 	.word	0x00001bd0
        /*0de0*/ 	.word	0x000000ff
        /*0de4*/ 	.word	0x00000000
        /*0de8*/ 	.short	0x010a
        /*0dea*/ 	.byte	0x06
	.zero		1


	//   ....[21]....
        /*0dec*/ 	.word	0x00001c10
        /*0df0*/ 	.word	0x000000ff
        /*0df4*/ 	.word	0x00000000
        /*0df8*/ 	.short	0x010a
        /*0dfa*/ 	.byte	0x06
	.zero		1


	//   ....[22]....
        /*0dfc*/ 	.word	0x00002e20
        /*0e00*/ 	.word	0x000000ff
        /*0e04*/ 	.word	0x00000000
        /*0e08*/ 	.short	0x010a
        /*0e0a*/ 	.byte	0x09
	.zero		1


	//   ....[23]....
        /*0e0c*/ 	.word	0x00002e60
        /*0e10*/ 	.word	0x000000ff
        /*0e14*/ 	.word	0x00000000
        /*0e18*/ 	.short	0x010a
        /*0e1a*/ 	.byte	0x09
	.zero		1


	//   ....[24]....
        /*0e1c*/ 	.word	0x00003e80
        /*0e20*/ 	.word	0x000000ff
        /*0e24*/ 	.word	0x00000000
        /*0e28*/ 	.short	0x0101
        /*0e2a*/ 	.byte	0x08
	.zero		1


	//   ....[25]....
        /*0e2c*/ 	.word	0x00005050
        /*0e30*/ 	.word	0x000000ff
        /*0e34*/ 	.word	0x00000000
        /*0e38*/ 	.short	0x0101
        /*0e3a*/ 	.byte	0x08
	.zero		1


	//   ....[26]....
        /*0e3c*/ 	.word	0x0000f300
        /*0e40*/ 	.word	0x0000000d
        /*0e44*/ 	.word	0x00000048
        /*0e48*/ 	.short	0x010a
        /*0e4a*/ 	.byte	0x3f
	.zero		1


	//   ....[27]....
        /*0e4c*/ 	.word	0x0000f6c0
        /*0e50*/ 	.word	0x00000004
        /*0e54*/ 	.word	0x000000a8
        /*0e58*/ 	.short	0x0101
        /*0e5a*/ 	.byte	0x3f
	.zero		1


	//   ....[28]....
        /*0e5c*/ 	.word	0x0000fe30
        /*0e60*/ 	.word	0x00000007
        /*0e64*/ 	.word	0x00000000
        /*0e68*/ 	.short	0x010a
        /*0e6a*/ 	.byte	0x3f
	.zero		1


	//   ....[29]....
        /*0e6c*/ 	.word	0x0000feb0
        /*0e70*/ 	.word	0x00000009
        /*0e74*/ 	.word	0x00000000
        /*0e78*/ 	.short	0x010a
        /*0e7a*/ 	.byte	0x3f
	.zero		1


	//   ....[30]....
        /*0e7c*/ 	.word	0x0000ff40
        /*0e80*/ 	.word	0x00000006
        /*0e84*/ 	.word	0x00000000
        /*0e88*/ 	.short	0x010a
        /*0e8a*/ 	.byte	0x3f
	.zero		1


	//   ....[31]....
        /*0e8c*/ 	.word	0x0000ffd0
        /*0e90*/ 	.word	0x00000009
        /*0e94*/ 	.word	0x00000000
        /*0e98*/ 	.short	0x010a
        /*0e9a*/ 	.byte	0x3f
	.zero		1


	//   ....[32]....
        /*0e9c*/ 	.word	0x00010060
        /*0ea0*/ 	.word	0x00000006
        /*0ea4*/ 	.word	0x00000000
        /*0ea8*/ 	.short	0x010a
        /*0eaa*/ 	.byte	0x3f
	.zero		1


	//   ....[33]....
        /*0eac*/ 	.word	0x000100f0
        /*0eb0*/ 	.word	0x00000009
        /*0eb4*/ 	.word	0x00000000
        /*0eb8*/ 	.short	0x010a
        /*0eba*/ 	.byte	0x3f
	.zero		1


	//   ....[34]....
        /*0ebc*/ 	.word	0x00010180
        /*0ec0*/ 	.word	0x00000006
        /*0ec4*/ 	.word	0x00000000
        /*0ec8*/ 	.short	0x010a
        /*0eca*/ 	.byte	0x3f
	.zero		1


	//   ....[35]....
        /*0ecc*/ 	.word	0x00010210
        /*0ed0*/ 	.word	0x00000009
        /*0ed4*/ 	.word	0x00000000
        /*0ed8*/ 	.short	0x010a
        /*0eda*/ 	.byte	0x3f
	.zero		1


	//   ....[36]....
        /*0edc*/ 	.word	0x000102a0
        /*0ee0*/ 	.word	0x00000003
        /*0ee4*/ 	.word	0x00000000
        /*0ee8*/ 	.short	0x010a
        /*0eea*/ 	.byte	0x3f
	.zero		1


	//   ....[37]....
        /*0eec*/ 	.word	0x00010310
        /*0ef0*/ 	.word	0x00000003
        /*0ef4*/ 	.word	0x00000000
        /*0ef8*/ 	.short	0x010a
        /*0efa*/ 	.byte	0x3f
	.zero		1


	//   ....[38]....
        /*0efc*/ 	.word	0x00010380
        /*0f00*/ 	.word	0x00000000
        /*0f04*/ 	.word	0x00000000
        /*0f08*/ 	.short	0x010a
        /*0f0a*/ 	.byte	0x3f
	.zero		1


	//   ....[39]....
        /*0f0c*/ 	.word	0x00010460
        /*0f10*/ 	.word	0x0000000d
        /*0f14*/ 	.word	0x00000048
        /*0f18*/ 	.short	0x010a
        /*0f1a*/ 	.byte	0x3f
	.zero		1


	//   ....[40]....
        /*0f1c*/ 	.word	0x00010540
        /*0f20*/ 	.word	0x00000007
        /*0f24*/ 	.word	0x00000000
        /*0f28*/ 	.short	0x010a
        /*0f2a*/ 	.byte	0x3f
	.zero		1


	//   ....[41]....
        /*0f2c*/ 	.word	0x00010590
        /*0f30*/ 	.word	0x00000009
        /*0f34*/ 	.word	0x00000000
        /*0f38*/ 	.short	0x010a
        /*0f3a*/ 	.byte	0x3f
	.zero		1


	//   ....[42]....
        /*0f3c*/ 	.word	0x000105e0
        /*0f40*/ 	.word	0x00000006
        /*0f44*/ 	.word	0x00000000
        /*0f48*/ 	.short	0x010a
        /*0f4a*/ 	.byte	0x3f
	.zero		1


	//   ....[43]....
        /*0f4c*/ 	.word	0x00010630
        /*0f50*/ 	.word	0x00000009
        /*0f54*/ 	.word	0x00000000
        /*0f58*/ 	.short	0x010a
        /*0f5a*/ 	.byte	0x3f
	.zero		1


	//   ....[44]....
        /*0f5c*/ 	.word	0x00010680
        /*0f60*/ 	.word	0x00000006
        /*0f64*/ 	.word	0x00000000
        /*0f68*/ 	.short	0x010a
        /*0f6a*/ 	.byte	0x3f
	.zero		1


	//   ....[45]....
        /*0f6c*/ 	.word	0x000106d0
        /*0f70*/ 	.word	0x00000009
        /*0f74*/ 	.word	0x00000000
        /*0f78*/ 	.short	0x010a
        /*0f7a*/ 	.byte	0x3f
	.zero		1


	//   ....[46]....
        /*0f7c*/ 	.word	0x00010720
        /*0f80*/ 	.word	0x00000006
        /*0f84*/ 	.word	0x00000000
        /*0f88*/ 	.short	0x010a
        /*0f8a*/ 	.byte	0x3f
	.zero		1


	//   ....[47]....
        /*0f8c*/ 	.word	0x00010770
        /*0f90*/ 	.word	0x00000009
        /*0f94*/ 	.word	0x00000000
        /*0f98*/ 	.short	0x010a
        /*0f9a*/ 	.byte	0x3f
	.zero		1


	//----- nvinfo : EIATTR_NUM_MBARRIERS
	.align		4
.L_30:
        /*0f9c*/ 	.byte	0x03, 0x38
        /*0f9e*/ 	.short	0x0014


	//----- nvinfo : EIATTR_EXIT_INSTR_OFFSETS
	.align		4
        /*0fa0*/ 	.byte	0x04, 0x1c
        /*0fa2*/ 	.short	(.L_32 - .L_31)


	//   ....[0]....
.L_31:
        /*0fa4*/ 	.word	0x00000710


	//   ....[1]....
        /*0fa8*/ 	.word	0x00001060


	//   ....[2]....
        /*0fac*/ 	.word	0x0000e940


	//   ....[3]....
        /*0fb0*/ 	.word	0x0000ef90


	//   ....[4]....
        /*0fb4*/ 	.word	0x000102f0


	//----- nvinfo : EIATTR_MAX_THREADS
	.align		4
.L_32:
        /*0fb8*/ 	.byte	0x04, 0x05
        /*0fba*/ 	.short	(.L_34 - .L_33)
.L_33:
        /*0fbc*/ 	.word	0x00000180
        /*0fc0*/ 	.word	0x00000001
        /*0fc4*/ 	.word	0x00000001


	//----- nvinfo : EIATTR_CRS_STACK_SIZE
	.align		4
.L_34:
        /*0fc8*/ 	.byte	0x04, 0x1e
        /*0fca*/ 	.short	(.L_36 - .L_35)
.L_35:
        /*0fcc*/ 	.word	0x00000000


	//----- nvinfo : EIATTR_CBANK_PARAM_SIZE
	.align		4
.L_36:
        /*0fd0*/ 	.byte	0x03, 0x19
        /*0fd2*/ 	.short	0x0470


	//----- nvinfo : EIATTR_PARAM_CBANK
	.align		4
        /*0fd4*/ 	.byte	0x04, 0x0a
        /*0fd6*/ 	.short	(.L_38 - .L_37)
	.align		4
.L_37:
        /*0fd8*/ 	.word	index@(.nv.constant0._ZN7cutlass13device_kernelINS_4gemm6kernel13GemmUniversalIN4cute5tupleIJiiiiEEENS1_10collective13CollectiveMmaINS1_37MainloopSm90TmaGmmaWarpSpecializedFP8ILi9ENS5_IJNS4_1CILi1EEESB_SB_EEENS1_35KernelTmaWarpSpecializedCooperativeEEENS5_IJNSA_ILi128EEENSA_ILi256EEENSA_ILi64EEEEEENS_12float_e4m3_tENS5_IJlSB_lEEESJ_SK_NS4_8TiledMMAINS4_8MMA_AtomIJNS4_4SM904GMMA31MMA_64x256x32_F32E4M3E4M3_SS_TNILNSO_7ScaleInE1ELSQ_1EEEEEENS4_6LayoutINS5_IJNSA_ILi2EEESB_SB_EEENS5_IJSB_NSA_ILi0EEESW_EEEEENS5_IJNS4_10UnderscoreESZ_SZ_EEEEENS4_13SM90_TMA_LOADENS4_14ComposedLayoutINS4_7SwizzleILi2ELi4ELi3EEENS4_18smem_ptr_flag_bitsILi8EEENST_INS5_IJNSA_ILi8EEESH_EEENS5_IJSH_SB_EEEEEEEvNS4_8identityES12_S1C_vS1D_EENS_8epilogue10collective6detail29Sm90TmaWarpSpecializedAdapterINS1G_15DefaultEpilogueISJ_SK_SK_NS1F_6thread17LinearCombinationISJ_Li1EffLNS1K_9ScaleType4KindE0ELNS_15FloatRoundStyleE2ESJ_EENS1_15EpilogueDefaultEEEEEvvEEEEvNT_6ParamsE)
        /*0fdc*/ 	.short	0x0210
        /*0fde*/ 	.short	0x0470


	//----- nvinfo : EIATTR_SW_WAR
	.align		4
.L_38:
        /*0fe0*/ 	.byte	0x04, 0x36
        /*0fe2*/ 	.short	(.L_40 - .L_39)
.L_39:
        /*0fe4*/ 	.word	0x00000008
.L_40:


//--------------------- .nv.callgraph             --------------------------
	.section	.nv.callgraph,"",@"SHT_CUDA_CALLGRAPH"
	.align	4
	.sectionentsize	8
	.align		4
        /*0000*/ 	.word	0x00000000
	.align		4
        /*0004*/ 	.word	0xffffffff
	.align		4
        /*0008*/ 	.word	0x00000000
	.align		4
        /*000c*/ 	.word	0xfffffffe
	.align		4
        /*0010*/ 	.word	0x00000000
	.align		4
        /*0014*/ 	.word	0xfffffffd
	.align		4
        /*0018*/ 	.word	0x00000000
	.align		4
        /*001c*/ 	.word	0xfffffffc


//--------------------- .nv.constant4             --------------------------
	.section	.nv.constant4,"a",@progbits
	.align	8
	.align		8
.nv.constant4:
        /*0000*/ 	.dword	_ZN40_INTERNAL_9c555559_4_k_cu_6faea152_271814cuda3std3__45__cpo5beginE
	.align		8
        /*0008*/ 	.dword	_ZN40_INTERNAL_9c555559_4_k_cu_6faea152_271814cuda3std3__45__cpo3endE
	.align		8
        /*0010*/ 	.dword	_ZN40_INTERNAL_9c555559_4_k_cu_6faea152_271814cuda3std3__45__cpo6cbeginE
	.align		8
        /*0018*/ 	.dword	_ZN40_INTERNAL_9c555559_4_k_cu_6faea152_271814cuda3std3__45__cpo4cendE
	.align		8
        /*0020*/ 	.dword	_ZN40_INTERNAL_9c555559_4_k_cu_6faea152_271814cuda3std3__442_GLOBAL__N__9c555559_4_k_cu_6faea152_271816ignoreE
	.align		8
        /*0028*/ 	.dword	_ZN40_INTERNAL_9c555559_4_k_cu_6faea152_271814cuda3std3__419piecewise_constructE
	.align		8
        /*0030*/ 	.dword	_ZN40_INTERNAL_9c555559_4_k_cu_6faea152_271814cuda3std3__48in_placeE
	.align		8
        /*0038*/ 	.dword	_ZN40_INTERNAL_9c555559_4_k_cu_6faea152_271814cuda3std6ranges3__45__cpo4swapE
	.align		8
        /*0040*/ 	.dword	_ZN40_INTERNAL_9c555559_4_k_cu_6faea152_271814cuda3std6ranges3__45__cpo9iter_moveE
	.align		8
        /*0048*/ 	.dword	_ZN40_INTERNAL_9c555559_4_k_cu_6faea152_271814cute7productE
	.align		8
        /*0050*/ 	.dword	_ZN40_INTERNAL_9c555559_4_k_cu_6faea152_271814cute1_E


//--------------------- .text._ZN7cutlass13device_kernelINS_4gemm6kernel13GemmUniversalIN4cute5tupleIJiiiiEEENS1_10collective13CollectiveMmaINS1_37MainloopSm90TmaGmmaWarpSpecializedFP8ILi9ENS5_IJNS4_1CILi1EEESB_SB_EEENS1_35KernelTmaWarpSpecializedCooperativeEEENS5_IJNSA_ILi128EEENSA_ILi256EEENSA_ILi64EEEEEENS_12float_e4m3_tENS5_IJlSB_lEEESJ_SK_NS4_8TiledMMAINS4_8MMA_AtomIJNS4_4SM904GMMA31MMA_64x256x32_F32E4M3E4M3_SS_TNILNSO_7ScaleInE1ELSQ_1EEEEEENS4_6LayoutINS5_IJNSA_ILi2EEESB_SB_EEENS5_IJSB_NSA_ILi0EEESW_EEEEENS5_IJNS4_10UnderscoreESZ_SZ_EEEEENS4_13SM90_TMA_LOADENS4_14ComposedLayoutINS4_7SwizzleILi2ELi4ELi3EEENS4_18smem_ptr_flag_bitsILi8EEENST_INS5_IJNSA_ILi8EEESH_EEENS5_IJSH_SB_EEEEEEEvNS4_8identityES12_S1C_vS1D_EENS_8epilogue10collective6detail29Sm90TmaWarpSpecializedAdapterINS1G_15DefaultEpilogueISJ_SK_SK_NS1F_6thread17LinearCombinationISJ_Li1EffLNS1K_9ScaleType4KindE0ELNS_15FloatRoundStyleE2ESJ_EENS1_15EpilogueDefaultEEEEEvvEEEEvNT_6ParamsE --------------------------
	.section	.text._ZN7cutlass13device_kernelINS_4gemm6kernel13GemmUniversalIN4cute5tupleIJiiiiEEENS1_10collective13CollectiveMmaINS1_37MainloopSm90TmaGmmaWarpSpecializedFP8ILi9ENS5_IJNS4_1CILi1EEESB_SB_EEENS1_35KernelTmaWarpSpecializedCooperativeEEENS5_IJNSA_ILi128EEENSA_ILi256EEENSA_ILi64EEEEEENS_12float_e4m3_tENS5_IJlSB_lEEESJ_SK_NS4_8TiledMMAINS4_8MMA_AtomIJNS4_4SM904GMMA31MMA_64x256x32_F32E4M3E4M3_SS_TNILNSO_7ScaleInE1ELSQ_1EEEEEENS4_6LayoutINS5_IJNSA_ILi2EEESB_SB_EEENS5_IJSB_NSA_ILi0EEESW_EEEEENS5_IJNS4_10UnderscoreESZ_SZ_EEEEENS4_13SM90_TMA_LOADENS4_14ComposedLayoutINS4_7SwizzleILi2ELi4ELi3EEENS4_18smem_ptr_flag_bitsILi8EEENST_INS5_IJNSA_ILi8EEESH_EEENS5_IJSH_SB_EEEEEEEvNS4_8identityES12_S1C_vS1D_EENS_8epilogue10collective6detail29Sm90TmaWarpSpecializedAdapterINS1G_15DefaultEpilogueISJ_SK_SK_NS1F_6thread17LinearCombinationISJ_Li1EffLNS1K_9ScaleType4KindE0ELNS_15FloatRoundStyleE2ESJ_EENS1_15EpilogueDefaultEEEEEvvEEEEvNT_6ParamsE,"ax",@progbits
	.align	128
.text._ZN7cutlass13device_kernelINS_4gemm6kernel13GemmUniversalIN4cute5tupleIJiiiiEEENS1_10collective13CollectiveMmaINS1_37MainloopSm90TmaGmmaWarpSpecializedFP8ILi9ENS5_IJNS4_1CILi1EEESB_SB_EEENS1_35KernelTmaWarpSpecializedCooperativeEEENS5_IJNSA_ILi128EEENSA_ILi256EEENSA_ILi64EEEEEENS_12float_e4m3_tENS5_IJlSB_lEEESJ_SK_NS4_8TiledMMAINS4_8MMA_AtomIJNS4_4SM904GMMA31MMA_64x256x32_F32E4M3E4M3_SS_TNILNSO_7ScaleInE1ELSQ_1EEEEEENS4_6LayoutINS5_IJNSA_ILi2EEESB_SB_EEENS5_IJSB_NSA_ILi0EEESW_EEEEENS5_IJNS4_10UnderscoreESZ_SZ_EEEEENS4_13SM90_TMA_LOADENS4_14ComposedLayoutINS4_7SwizzleILi2ELi4ELi3EEENS4_18smem_ptr_flag_bitsILi8EEENST_INS5_IJNSA_ILi8EEESH_EEENS5_IJSH_SB_EEEEEEEvNS4_8identityES12_S1C_vS1D_EENS_8epilogue10collective6detail29Sm90TmaWarpSpecializedAdapterINS1G_15DefaultEpilogueISJ_SK_SK_NS1F_6thread17LinearCombinationISJ_Li1EffLNS1K_9ScaleType4KindE0ELNS_15FloatRoundStyleE2ESJ_EENS1_15EpilogueDefaultEEEEEvvEEEEvNT_6ParamsE:
        .type           _ZN7cutlass13device_kernelINS_4gemm6kernel13GemmUniversalIN4cute5tupleIJiiiiEEENS1_10collective13CollectiveMmaINS1_37MainloopSm90TmaGmmaWarpSpecializedFP8ILi9ENS5_IJNS4_1CILi1EEESB_SB_EEENS1_35KernelTmaWarpSpecializedCooperativeEEENS5_IJNSA_ILi128EEENSA_ILi256EEENSA_ILi64EEEEEENS_12float_e4m3_tENS5_IJlSB_lEEESJ_SK_NS4_8TiledMMAINS4_8MMA_AtomIJNS4_4SM904GMMA31MMA_64x256x32_F32E4M3E4M3_SS_TNILNSO_7ScaleInE1ELSQ_1EEEEEENS4_6LayoutINS5_IJNSA_ILi2EEESB_SB_EEENS5_IJSB_NSA_ILi0EEESW_EEEEENS5_IJNS4_10UnderscoreESZ_SZ_EEEEENS4_13SM90_TMA_LOADENS4_14ComposedLayoutINS4_7SwizzleILi2ELi4ELi3EEENS4_18smem_ptr_flag_bitsILi8EEENST_INS5_IJNSA_ILi8EEESH_EEENS5_IJSH_SB_EEEEEEEvNS4_8identityES12_S1C_vS1D_EENS_8epilogue10collective6detail29Sm90TmaWarpSpecializedAdapterINS1G_15DefaultEpilogueISJ_SK_SK_NS1F_6thread17LinearCombinationISJ_Li1EffLNS1K_9ScaleType4KindE0ELNS_15FloatRoundStyleE2ESJ_EENS1_15EpilogueDefaultEEEEEvvEEEEvNT_6ParamsE,@function
        .size           _ZN7cutlass13device_kernelINS_4gemm6kernel13GemmUniversalIN4cute5tupleIJiiiiEEENS1_10collective13CollectiveMmaINS1_37MainloopSm90TmaGmmaWarpSpecializedFP8ILi9ENS5_IJNS4_1CILi1EEESB_SB_EEENS1_35KernelTmaWarpSpecializedCooperativeEEENS5_IJNSA_ILi128EEENSA_ILi256EEENSA_ILi64EEEEEENS_12float_e4m3_tENS5_IJlSB_lEEESJ_SK_NS4_8TiledMMAINS4_8MMA_AtomIJNS4_4SM904GMMA31MMA_64x256x32_F32E4M3E4M3_SS_TNILNSO_7ScaleInE1ELSQ_1EEEEEENS4_6LayoutINS5_IJNSA_ILi2EEESB_SB_EEENS5_IJSB_NSA_ILi0EEESW_EEEEENS5_IJNS4_10UnderscoreESZ_SZ_EEEEENS4_13SM90_TMA_LOADENS4_14ComposedLayoutINS4_7SwizzleILi2ELi4ELi3EEENS4_18smem_ptr_flag_bitsILi8EEENST_INS5_IJNSA_ILi8EEESH_EEENS5_IJSH_SB_EEEEEEEvNS4_8identityES12_S1C_vS1D_EENS_8epilogue10collective6detail29Sm90TmaWarpSpecializedAdapterINS1G_15DefaultEpilogueISJ_SK_SK_NS1F_6thread17LinearCombinationISJ_Li1EffLNS1K_9ScaleType4KindE0ELNS_15FloatRoundStyleE2ESJ_EENS1_15EpilogueDefaultEEEEEvvEEEEvNT_6ParamsE,(.L_x_340 - _ZN7cutlass13device_kernelINS_4gemm6kernel13GemmUniversalIN4cute5tupleIJiiiiEEENS1_10collective13CollectiveMmaINS1_37MainloopSm90TmaGmmaWarpSpecializedFP8ILi9ENS5_IJNS4_1CILi1EEESB_SB_EEENS1_35KernelTmaWarpSpecializedCooperativeEEENS5_IJNSA_ILi128EEENSA_ILi256EEENSA_ILi64EEEEEENS_12float_e4m3_tENS5_IJlSB_lEEESJ_SK_NS4_8TiledMMAINS4_8MMA_AtomIJNS4_4SM904GMMA31MMA_64x256x32_F32E4M3E4M3_SS_TNILNSO_7ScaleInE1ELSQ_1EEEEEENS4_6LayoutINS5_IJNSA_ILi2EEESB_SB_EEENS5_IJSB_NSA_ILi0EEESW_EEEEENS5_IJNS4_10UnderscoreESZ_SZ_EEEEENS4_13SM90_TMA_LOADENS4_14ComposedLayoutINS4_7SwizzleILi2ELi4ELi3EEENS4_18smem_ptr_flag_bitsILi8EEENST_INS5_IJNSA_ILi8EEESH_EEENS5_IJSH_SB_EEEEEEEvNS4_8identityES12_S1C_vS1D_EENS_8epilogue10collective6detail29Sm90TmaWarpSpecializedAdapterINS1G_15DefaultEpilogueISJ_SK_SK_NS1F_6thread17LinearCombinationISJ_Li1EffLNS1K_9ScaleType4KindE0ELNS_15FloatRoundStyleE2ESJ_EENS1_15EpilogueDefaultEEEEEvvEEEEvNT_6ParamsE)
        .other          _ZN7cutlass13device_kernelINS_4gemm6kernel13GemmUniversalIN4cute5tupleIJiiiiEEENS1_10collective13CollectiveMmaINS1_37MainloopSm90TmaGmmaWarpSpecializedFP8ILi9ENS5_IJNS4_1CILi1EEESB_SB_EEENS1_35KernelTmaWarpSpecializedCooperativeEEENS5_IJNSA_ILi128EEENSA_ILi256EEENSA_ILi64EEEEEENS_12float_e4m3_tENS5_IJlSB_lEEESJ_SK_NS4_8TiledMMAINS4_8MMA_AtomIJNS4_4SM904GMMA31MMA_64x256x32_F32E4M3E4M3_SS_TNILNSO_7ScaleInE1ELSQ_1EEEEEENS4_6LayoutINS5_IJNSA_ILi2EEESB_SB_EEENS5_IJSB_NSA_ILi0EEESW_EEEEENS5_IJNS4_10UnderscoreESZ_SZ_EEEEENS4_13SM90_TMA_LOADENS4_14ComposedLayoutINS4_7SwizzleILi2ELi4ELi3EEENS4_18smem_ptr_flag_bitsILi8EEENST_INS5_IJNSA_ILi8EEESH_EEENS5_IJSH_SB_EEEEEEEvNS4_8identityES12_S1C_vS1D_EENS_8epilogue10collective6detail29Sm90TmaWarpSpecializedAdapterINS1G_15DefaultEpilogueISJ_SK_SK_NS1F_6thread17LinearCombinationISJ_Li1EffLNS1K_9ScaleType4KindE0ELNS_15FloatRoundStyleE2ESJ_EENS1_15EpilogueDefaultEEEEEvvEEEEvNT_6ParamsE,@"STO_CUDA_ENTRY STV_DEFAULT"
_ZN7cutlass13device_kernelINS_4gemm6kernel13GemmUniversalIN4cute5tupleIJiiiiEEENS1_10collective13CollectiveMmaINS1_37MainloopSm90TmaGmmaWarpSpecializedFP8ILi9ENS5_IJNS4_1CILi1EEESB_SB_EEENS1_35KernelTmaWarpSpecializedCooperativeEEENS5_IJNSA_ILi128EEENSA_ILi256EEENSA_ILi64EEEEEENS_12float_e4m3_tENS5_IJlSB_lEEESJ_SK_NS4_8TiledMMAINS4_8MMA_AtomIJNS4_4SM904GMMA31MMA_64x256x32_F32E4M3E4M3_SS_TNILNSO_7ScaleInE1ELSQ_1EEEEEENS4_6LayoutINS5_IJNSA_ILi2EEESB_SB_EEENS5_IJSB_NSA_ILi0EEESW_EEEEENS5_IJNS4_10UnderscoreESZ_SZ_EEEEENS4_13SM90_TMA_LOADENS4_14ComposedLayoutINS4_7SwizzleILi2ELi4ELi3EEENS4_18smem_ptr_flag_bitsILi8EEENST_INS5_IJNSA_ILi8EEESH_EEENS5_IJSH_SB_EEEEEEEvNS4_8identityES12_S1C_vS1D_EENS_8epilogue10collective6detail29Sm90TmaWarpSpecializedAdapterINS1G_15DefaultEpilogueISJ_SK_SK_NS1F_6thread17LinearCombinationISJ_Li1EffLNS1K_9ScaleType4KindE0ELNS_15FloatRoundStyleE2ESJ_EENS1_15EpilogueDefaultEEEEEvvEEEEvNT_6ParamsE:
[----:B------:R-:W0:Y:S02]  /*0000*/  LDC R1, c[0x0][0x28] ;  /* 0x00000a00ff017b82 */ /* 0x000e240000000800 */
[----:B0-----:R-:W-:Y:S01]  /*0010*/  VIADD R1, R1, 0xffffff00 ;  /* 0xffffff0001017836 */ /* 0x001fe20000000000 */
[----:B------:R-:W0:Y:S01]  /*0020*/  S2R R2, SR_TID.X ;  /* 0x0000000000027919 */ /* 0x000e220000002100 */
[----:B------:R-:W-:Y:S01]  /*0030*/  ELECT P0, URZ, PT ;  /* 0x00000000003f782f */ /* 0x000fe20003800000 */
[----:B------:R-:W-:Y:S01]  /*0040*/  BSSY B0, `(.L_x_0) ;  /* 0x0000015000007945 */ /* 0x000fe20003800000 */
[--C-:B0-----:R-:W-:Y:S02]  /*0050*/  SHF.R.U32.HI R0, RZ, 0x5, R2.reuse ;  /* 0x00000005ff007819 */ /* 0x101fe40000011602 */
[----:B------:R-:W-:-:S03]  /*0060*/  SHF.R.U32.HI R2, RZ, 0x7, R2 ;  /* 0x00000007ff027819 */ /* 0x000fc60000011602 */
[----:B------:R-:W0:Y:S04]  /*0070*/  SHFL.IDX PT, R3, R0, RZ, 0x1f ;  /* 0x00001fff00037589 */ /* 0x000e2800000e0000 */
[----:B------:R-:W1:Y:S01]  /*0080*/  SHFL.IDX PT, R2, R2, RZ, 0x1f ;  /* 0x00001fff02027589 */ /* 0x000e6200000e0000 */
[----:B0-----:R-:W-:Y:S02]  /*0090*/  R2UR UR4, R3 ;  /* 0x00000000030472ca */ /* 0x001fe400000e0000 */
[----:B-1----:R-:W-:-:S11]  /*00a0*/  R2UR UR6, R2 ;  /* 0x00000000020672ca */ /* 0x002fd600000e0000 */
[----:B------:R-:W-:Y:S02]  /*00b0*/  USHF.R.S32.HI UR5, URZ, 0x1f, UR4 ;  /* 0x0000001f3f057899 */ /* 0x000fe40008011404 */
[----:B------:R-:W-:Y:S02]  /*00c0*/  ISETP.NE.OR P0, PT, RZ, UR4, !P0 ;  /* 0x00000004ff007c0c */ /* 0x000fe4000c705670 */
[----:B------:R-:W-:-:S04]  /*00d0*/  ULEA.HI UR5, UR5, UR4, URZ, 0x2 ;  /* 0x0000000405057291 */ /* 0x000fc8000f8f103f */
[----:B------:R-:W-:-:S04]  /*00e0*/  ULOP3.LUT UR5, UR5, 0xfffffffc, URZ, 0xc0, !UPT ;  /* 0xfffffffc05057892 */ /* 0x000fc8000f8ec03f */
[----:B------:R-:W-:-:S03]  /*00f0*/  UIADD3 UR8, UR4, -UR5, URZ ;  /* 0x8000000504087290 */ /* 0x000fc6000fffe03f */
[----:B------:R-:W-:Y:S09]  /*0100*/  @P0 BRA `(.L_x_1) ;  /* 0x0000000000200947 */ /* 0x000ff20003800000 */
[----:B------:R-:W-:Y:S02]  /*0110*/  ULDC.64 UR4, c[0x0][0x198] ;  /* 0x0000660000047ab9 */ /* 0x000fe40000000a00 */
[----:B------:R-:W-:Y:S02]  /*0120*/  UIADD3 UR10, UP0, UR4, 0xf0, URZ ;  /* 0x000000f0040a7890 */ /* 0x000fe4000ff1e03f */
[----:B------:R-:W-:Y:S02]  /*0130*/  UIADD3 UR4, UP1, UR4, 0x1f0, URZ ;  /* 0x000001f004047890 */ /* 0x000fe4000ff3e03f */
[----:B------:R-:W-:Y:S02]  /*0140*/  UIADD3.X UR11, URZ, UR5, URZ, UP0, !UPT ;  /* 0x000000053f0b7290 */ /* 0x000fe400087fe43f */
[----:B------:R-:W-:-:S07]  /*0150*/  UIADD3.X UR5, URZ, UR5, URZ, UP1, !UPT ;  /* 0x000000053f057290 */ /* 0x000fce0008ffe43f */
[----:B------:R0:W-:Y:S02]  /*0160*/  UTMACCTL.PF [UR10] ;  /* 0x000000000a0079b9 */ /* 0x0001e40008040000 */
[----:B------:R0:W-:Y:S02]  /*0170*/  UTMACCTL.PF [UR4] ;  /* 0x00000000040079b9 */ /* 0x0001e40008040000 */
[----:B0-----:R-:W-:Y:S01]  /*0180*/  NOP ;  /* 0x0000000000007918 */ /* 0x001fe20000000000 */
.L_x_1:
[----:B------:R-:W-:Y:S05]  /*0190*/  BSYNC B0 ;  /* 0x0000000000007941 */ /* 0x000fea0003800000 */
.L_x_0:
[----:B------:R-:W0:Y:S01]  /*01a0*/  SHFL.IDX PT, R2, R0, RZ, 0x1f ;  /* 0x00001fff00027589 */ /* 0x000e2200000e0000 */
[----:B------:R-:W-:Y:S01]  /*01b0*/  UISETP.NE.AND UP0, UPT, UR8, 0x3, UPT ;  /* 0x000000030800788c */ /* 0x000fe2000bf05270 */
[----:B------:R-:W-:Y:S01]  /*01c0*/  ISETP.NE.AND P1, PT, RZ, UR6, PT ;  /* 0x00000006ff007c0c */ /* 0x000fe2000bf25270 */
[----:B------:R-:W-:Y:S02]  /*01d0*/  UIADD3 UR10, UR6, -0x1, URZ ;  /* 0xffffffff060a7890 */ /* 0x000fe4000fffe03f */
[----:B------:R-:W-:Y:S02]  /*01e0*/  UISETP.EQ.OR UP0, UPT, UR8, URZ, !UP0 ;  /* 0x0000003f0800728c */ /* 0x000fe4000c702670 */
[----:B------:R-:W-:Y:S02]  /*01f0*/  UISETP.GE.U32.AND UP1, UPT, UR10, 0x2, UPT ;  /* 0x000000020a00788c */ /* 0x000fe4000bf26070 */
[----:B------:R-:W-:-:S04]  /*0200*/  UISETP.EQ.AND UP0, UPT, UR6, URZ, UP0 ;  /* 0x0000003f0600728c */ /* 0x000fc80008702270 */
[----:B------:R-:W-:-:S04]  /*0210*/  USEL UR13, URZ, 0x1, !UP0 ;  /* 0x000000013f0d7887 */ /* 0x000fc8000c000000 */
[----:B------:R-:W-:Y:S01]  /*0220*/  USEL UR13, UR13, 0x2, UP1 ;  /* 0x000000020d0d7887 */ /* 0x000fe20008800000 */
[----:B0-----:R-:W-:-:S13]  /*0230*/  ISETP.NE.AND P0, PT, R2, RZ, PT ;  /* 0x000000ff0200720c */ /* 0x001fda0003f05270 */
[----:B------:R-:W-:Y:S05]  /*0240*/  @P0 BRA `(.L_x_2) ;  /* 0x00000000008c0947 */ /* 0x000fea0003800000 */
[----:B------:R-:W-:Y:S01]  /*0250*/  ELECT P0, URZ, PT ;  /* 0x00000000003f782f */ /* 0x000fe20003800000 */
[----:B------:R-:W-:-:S12]  /*0260*/  BSSY B0, `(.L_x_2) ;  /* 0x0000021000007945 */ /* 0x000fd80003800000 */
[----:B------:R-:W-:Y:S05]  /*0270*/  @!P0 BRA `(.L_x_3) ;  /* 0x00000000007c8947 */ /* 0x000fea0003800000 */
[----:B------:R-:W0:Y:S01]  /*0280*/  S2UR UR9, SR_CgaCtaId ;  /* 0x00000000000979c3 */ /* 0x000e220000008800 */
[----:B------:R-:W-:Y:S01]  /*0290*/  UMOV UR4, 0x400 ;  /* 0x0000040000047882 */ /* 0x000fe20000000000 */
[----:B------:R-:W-:Y:S01]  /*02a0*/  UMOV UR5, 0x1 ;  /* 0x0000000100057882 */ /* 0x000fe20000000000 */
[----:B------:R-:W-:Y:S02]  /*02b0*/  UMOV UR6, 0x100 ;  /* 0x0000010000067882 */ /* 0x000fe40000000000 */
[----:B------:R-:W-:-:S04]  /*02c0*/  UIADD3 UR6, -UR6, 0x100000, URZ ;  /* 0x0010000006067890 */ /* 0x000fc8000fffe13f */
[----:B------:R-:W-:Y:S02]  /*02d0*/  USHF.L.U32 UR7, UR6, 0xb, URZ ;  /* 0x0000000b06077899 */ /* 0x000fe4000800063f */
[----:B------:R-:W-:Y:S02]  /*02e0*/  USHF.L.U32 UR6, UR6, 0x1, URZ ;  /* 0x0000000106067899 */ /* 0x000fe4000800063f */
[----:B0-----:R-:W-:Y:S02]  /*02f0*/  ULEA UR9, UR9, UR4, 0x18 ;  /* 0x0000000409097291 */ /* 0x001fe4000f8ec03f */
[----:B------:R-:W-:-:S04]  /*0300*/  UIADD3 UR4, -UR5, 0x100000, URZ ;  /* 0x0010000005047890 */ /* 0x000fc8000fffe13f */
[----:B------:R-:W-:Y:S02]  /*0310*/  USHF.L.U32 UR5, UR4, 0xb, URZ ;  /* 0x0000000b04057899 */ /* 0x000fe4000800063f */
[----:B------:R-:W-:Y:S01]  /*0320*/  USHF.L.U32 UR4, UR4, 0x1, URZ ;  /* 0x0000000104047899 */ /* 0x000fe2000800063f */
[----:B------:R-:W0:Y:S11]  /*0330*/  FENCE.VIEW.ASYNC.S ;  /* 0x00000000000073c6 */ /* 0x000e360000000000 */
[----:B0-----:R0:W1:Y:S01]  /*0340*/  SYNCS.EXCH.64 URZ, [UR9], UR4 ;  /* 0x00000004093f75b2 */ /* 0x0010620008000100 */
[----:B------:R0:W2:Y:S01]  /*0350*/  SYNCS.EXCH.64 URZ, [UR9+0x48], UR6 ;  /* 0x00004806093f75b2 */ /* 0x0000a20008000100 */
[----:B------:R0:W3:Y:S01]  /*0360*/  SYNCS.EXCH.64 URZ, [UR9+0x8], UR4 ;  /* 0x00000804093f75b2 */ /* 0x0000e20008000100 */
[----:B------:R0:W4:Y:S01]  /*0370*/  SYNCS.EXCH.64 URZ, [UR9+0x50], UR6 ;  /* 0x00005006093f75b2 */ /* 0x0001220008000100 */
[----:B------:R0:W0:Y:S01]  /*0380*/  SYNCS.EXCH.64 URZ, [UR9+0x10], UR4 ;  /* 0x00001004093f75b2 */ /* 0x0000220008000100 */
        /* <DEDUP_REMOVED lines=13> */
[----:B------:R-:W-:Y:S01]  /*0460*/  NOP ;  /* 0x0000000000007918 */ /* 0x000fe20000000000 */
.L_x_3:
[----:B0-----:R-:W-:Y:S05]  /*0470*/  BSYNC B0 ;  /* 0x0000000000007941 */ /* 0x001fea0003800000 */
.L_x_2:
[----:B------:R-:W0:Y:S01]  /*0480*/  SHFL.IDX PT, R0, R0, RZ, 0x1f ;  /* 0x00001fff00007589 */ /* 0x000e2200000e0000 */
[----:B------:R-:W5:Y:S01]  /*0490*/  LDC R2, c[0x0][0x65c] ;  /* 0x00019700ff027b82 */ /* 0x000f620000000800 */
[----:B------:R-:W-:Y:S01]  /*04a0*/  ELECT P0, URZ, PT ;  /* 0x00000000003f782f */ /* 0x000fe20003800000 */
[----:B------:R-:W-:Y:S01]  /*04b0*/  IMAD.MOV.U32 R3, RZ, RZ, RZ ;  /* 0x000000ffff037224 */ /* 0x000fe200078e00ff */
[----:B------:R-:W-:Y:S01]  /*04c0*/  UMOV UR4, 0x20 ;  /* 0x0000002000047882 */ /* 0x000fe20000000000 */
[----:B------:R-:W-:Y:S01]  /*04d0*/  NOP ;  /* 0x0000000000007918 */ /* 0x000fe20000000000 */
[----:B------:R-:W-:Y:S01]  /*04e0*/  NOP ;  /* 0x0000000000007918 */ /* 0x000fe20000000000 */
[----:B0-----:R-:W-:Y:S02]  /*04f0*/  ISETP.NE.OR P0, PT, R0, RZ, !P0 ;  /* 0x000000ff0000720c */ /* 0x001fe40004705670 */
[----:B-----5:R-:W-:Y:S01]  /*0500*/  ISETP.NE.AND P2, PT, R2, 0x1, PT ;  /* 0x000000010200780c */ /* 0x020fe20003f45270 */
[----:B------:R-:W0:Y:S01]  /*0510*/  S2R R0, SR_CTAID.Y ;  /* 0x0000000000007919 */ /* 0x000e220000002600 */
[----:B------:R-:W5:Y:S09]  /*0520*/  S2R R2, SR_CTAID.X ;  /* 0x0000000000027919 */ /* 0x000f720000002500 */
[----:B------:R-:W-:Y:S01]  /*0530*/  VOTEU.ALL UP0, P0 ;  /* 0x00000000003f7886 */ /* 0x000fe20000000000 */
[----:B------:R-:W-:Y:S01]  /*0540*/  VOTEU.ALL UP1, P0 ;  /* 0x00000000003f7886 */ /* 0x000fe20000020000 */
[----:B------:R-:W5:Y:S01]  /*0550*/  @P2 LDC R7, c[0x0][0x10] ;  /* 0x00000400ff072b82 */ /* 0x000f620000000800 */
[----:B------:R-:W-:-:S02]  /*0560*/  @P2 IMAD.MOV.U32 R5, RZ, RZ, RZ ;  /* 0x000000ffff052224 */ /* 0x000fc400078e00ff */
[----:B------:R-:W-:Y:S01]  /*0570*/  @P2 IMAD.MOV.U32 R11, RZ, RZ, RZ ;  /* 0x000000ffff0b2224 */ /* 0x000fe200078e00ff */
[----:B------:R-:W-:Y:S01]  /*0580*/  @!UP0 UMOV UR6, 0x400 ;  /* 0x0000040000068882 */ /* 0x000fe20000000000 */
[----:B------:R-:W-:-:S04]  /*0590*/  @!UP0 UIADD3 UR4, -UR4, 0x100000, URZ ;  /* 0x0010000004048890 */ /* 0x000fc8000fffe13f */
[----:B------:R-:W-:Y:S02]  /*05a0*/  @!UP0 USHF.L.U32 UR5, UR4, 0xb, URZ ;  /* 0x0000000b04058899 */ /* 0x000fe4000800063f */
[----:B------:R-:W-:Y:S01]  /*05b0*/  @!UP0 USHF.L.U32 UR4, UR4, 0x1, URZ ;  /* 0x0000000104048899 */ /* 0x000fe2000800063f */
[----:B------:R-:W1:Y:S08]  /*05c0*/  @!P2 LDC R9, c[0x0][0xc] ;  /* 0x00000300ff09ab82 */ /* 0x000e700000000800 */
[----:B------:R-:W2:Y:S01]  /*05d0*/  @!UP0 S2UR UR7, SR_CgaCtaId ;  /* 0x00000000000789c3 */ /* 0x000ea20000008800 */
[----:B0-----:R-:W-:-:S04]  /*05e0*/  @P2 IMAD.MOV.U32 R4, RZ, RZ, R0 ;  /* 0x000000ffff042224 */ /* 0x001fc800078e0000 */
[----:B-----5:R-:W-:-:S04]  /*05f0*/  @P2 IMAD.WIDE.U32 R6, R2, R7, R4 ;  /* 0x0000000702062225 */ /* 0x020fc800078e0004 */
[----:B------:R-:W-:Y:S02]  /*0600*/  @P2 IMAD.MOV.U32 R16, RZ, RZ, R6 ;  /* 0x000000ffff102224 */ /* 0x000fe400078e0006 */
[----:B------:R-:W-:Y:S02]  /*0610*/  @P2 IMAD.IADD R17, R7, 0x1, R11 ;  /* 0x0000000107112824 */ /* 0x000fe400078e020b */
[----:B-1----:R-:W-:-:S04]  /*0620*/  @!P2 IMAD.WIDE.U32 R4, R9, R0, R2 ;  /* 0x000000000904a225 */ /* 0x002fc800078e0002 */
[----:B------:R-:W-:Y:S02]  /*0630*/  @!P2 IMAD.MOV.U32 R16, RZ, RZ, R4 ;  /* 0x000000ffff10a224 */ /* 0x000fe400078e0004 */
[----:B------:R-:W-:Y:S01]  /*0640*/  @!P2 IMAD.MOV.U32 R17, RZ, RZ, R5 ;  /* 0x000000ffff11a224 */ /* 0x000fe200078e0005 */
[----:B--2---:R-:W-:Y:S02]  /*0650*/  @!UP0 ULEA UR6, UR7, UR6, 0x18 ;  /* 0x0000000607068291 */ /* 0x004fe4000f8ec03f */
[----:B------:R0:W-:Y:S01]  /*0660*/  STL [R1+0x7c], R16 ;  /* 0x00007c1001007387 */ /* 0x0001e20000100800 */
[----:B------:R-:W-:-:S03]  /*0670*/  VOTEU.ALL UP0, P0 ;  /* 0x00000000003f7886 */ /* 0x000fc60000000000 */
[----:B------:R0:W-:Y:S04]  /*0680*/  STL [R1+0x78], R17 ;  /* 0x0000781101007387 */ /* 0x0001e80000100800 */
[----:B------:R-:W1:Y:S02]  /*0690*/  FENCE.VIEW.ASYNC.S ;  /* 0x00000000000073c6 */ /* 0x000e640000000000 */
[----:B-1----:R0:W3:Y:S01]  /*06a0*/  @!UP0 SYNCS.EXCH.64 URZ, [UR6+0xa0], UR4 ;  /* 0x0000a004063f85b2 */ /* 0x0020e20008000100 */
[----:B------:R0:W3:Y:S01]  /*06b0*/  @!UP1 SYNCS.EXCH.64 URZ, [UR6+0xa8], UR4 ;  /* 0x0000a804063f95b2 */ /* 0x0000e20008000100 */
[----:B------:R-:W-:Y:S01]  /*06c0*/  NOP ;  /* 0x0000000000007918 */ /* 0x000fe20000000000 */
[----:B---34-:R-:W-:Y:S06]  /*06d0*/  BAR.SYNC.DEFER_BLOCKING 0x0 ;  /* 0x0000000000007b1d */ /* 0x018fec0000010000 */
[----:B0-----:R-:W-:Y:S05]  /*06e0*/  @!P1 BRA `(.L_x_4) ;  /* 0x000000e000989947 */ /* 0x001fea0003800000 */
[----:B------:R-:W-:-:S06]  /*06f0*/  UISETP.GT.U32.AND UP0, UPT, UR10, 0x1, UPT ;  /* 0x000000010a00788c */ /* 0x000fcc000bf04070 */
[----:B------:R-:W-:-:S13]  /*0700*/  PLOP3.LUT P0, PT, PT, PT, UP0, 0x80, 0x0 ;  /* 0x000000000000781c */ /* 0x000fda0003f0f008 */
[----:B------:R-:W-:Y:S05]  /*0710*/  @P0 EXIT ;  /* 0x000000000000094d */ /* 0x000fea0003800000 */
[----:B------:R-:W-:Y:S01]  /*0720*/  IMAD.MOV.U32 R6, RZ, RZ, -0x1 ;  /* 0xffffffffff067424 */ /* 0x000fe200078e00ff */
[----:B------:R-:W-:Y:S01]  /*0730*/  ULDC.64 UR4, c[0x0][0x650] ;  /* 0x0001940000047ab9 */ /* 0x000fe20000000a00 */
[----:B------:R-:W-:Y:S01]  /*0740*/  IMAD.MOV.U32 R5, RZ, RZ, -0x1 ;  /* 0xffffffffff057424 */ /* 0x000fe200078e00ff */
[----:B------:R-:W-:Y:S01]  /*0750*/  ISETP.GE.U32.AND P0, PT, R16, UR4, PT ;  /* 0x0000000410007c0c */ /* 0x000fe2000bf06070 */
[----:B------:R-:W-:Y:S01]  /*0760*/  UMOV UR22, 0xffffffff ;  /* 0xffffffff00167882 */ /* 0x000fe20000000000 */
[----:B------:R0:W-:Y:S01]  /*0770*/  STL [R1+0x84], R6 ;  /* 0x0000840601007387 */ /* 0x0001e20000100800 */
[----:B------:R-:W-:Y:S02]  /*0780*/  PRMT R4, RZ, 0x7610, R4 ;  /* 0x00007610ff047816 */ /* 0x000fe40000000004 */
[----:B------:R-:W-:Y:S01]  /*0790*/  ISETP.GE.U32.AND.EX P0, PT, R17, UR5, PT, P0 ;  /* 0x0000000511007c0c */ /* 0x000fe2000bf06100 */
[----:B------:R0:W-:-:S12]  /*07a0*/  STL [R1+0x80], R5 ;  /* 0x0000800501007387 */ /* 0x0001d80000100800 */
[----:B0-----:R-:W-:Y:S05]  /*07b0*/  @P0 BRA `(.L_x_5) ;  /* 0x0000000400680947 */ /* 0x001fea0003800000 */
[----:B------:R-:W0:Y:S01]  /*07c0*/  LDC.64 R12, c[0x0][0x628] ;  /* 0x00018a00ff0c7b82 */ /* 0x000e220000000a00 */
[----:B------:R-:W-:Y:S02]  /*07d0*/  IMAD.MOV.U32 R4, RZ, RZ, R16 ;  /* 0x000000ffff047224 */ /* 0x000fe400078e0010 */
[----:B------:R-:W-:-:S05]  /*07e0*/  IMAD.MOV.U32 R5, RZ, RZ, R17 ;  /* 0x000000ffff057224 */ /* 0x000fca00078e0011 */
[----:B------:R-:W1:Y:S08]  /*07f0*/  LDC R10, c[0x0][0x630] ;  /* 0x00018c00ff0a7b82 */ /* 0x000e700000000800 */
[----:B------:R-:W2:Y:S01]  /*0800*/  LDC.64 R14, c[0x0][0x620] ;  /* 0x00018800ff0e7b82 */ /* 0x000ea20000000a00 */
[----:B0-----:R-:W-:-:S04]  /*0810*/  ISETP.NE.U32.AND P0, PT, R12, RZ, PT ;  /* 0x000000ff0c00720c */ /* 0x001fc80003f05070 */
[----:B------:R-:W-:-:S13]  /*0820*/  ISETP.NE.AND.EX P0, PT, R13, RZ, PT, P0 ;  /* 0x000000ff0d00720c */ /* 0x000fda0003f05300 */
[----:B-12---:R-:W-:Y:S05]  /*0830*/  @!P0 BRA `(.L_x_6) ;  /* 0x0000000000288947 */ /* 0x006fea0003800000 */
[----:B------:R-:W0:Y:S02]  /*0840*/  LDC R9, c[0x0][0x634] ;  /* 0x00018d00ff097b82 */ /* 0x000e240000000800 */
[----:B0-----:R-:W-:-:S05]  /*0850*/  IADD3 R9, P0, R16, R9, RZ ;  /* 0x0000000910097210 */ /* 0x001fca0007f1e0ff */
[----:B------:R-:W-:-:S04]  /*0860*/  IMAD.X R11, RZ, RZ, R17, P0 ;  /* 0x000000ffff0b7224 */ /* 0x000fc800000e0611 */
[----:B------:R-:W-:-:S04]  /*0870*/  IMAD.WIDE.U32 R4, R11, R12, RZ ;  /* 0x0000000c0b047225 */ /* 0x000fc800078e00ff */
[----:B------:R-:W-:-:S04]  /*0880*/  IMAD.WIDE.U32 R6, P0, R9, R13, R4 ;  /* 0x0000000d09067225 */ /* 0x000fc80007800004 */
[----:B------:R-:W-:-:S04]  /*0890*/  IMAD.WIDE.U32 R4, R9, R12, RZ ;  /* 0x0000000c09047225 */ /* 0x000fc800078e00ff */
[----:B------:R-:W-:Y:S01]  /*08a0*/  IMAD.X R9, RZ, RZ, RZ, P0 ;  /* 0x000000ffff097224 */ /* 0x000fe200000e06ff */
[----:B------:R-:W-:Y:S01]  /*08b0*/  IADD3 RZ, P0, R5, R6, RZ ;  /* 0x0000000605ff7210 */ /* 0x000fe20007f1e0ff */
[----:B------:R-:W-:-:S04]  /*08c0*/  IMAD.MOV.U32 R8, RZ, RZ, R7 ;  /* 0x000000ffff087224 */ /* 0x000fc800078e0007 */
[----:B------:R-:W-:-:S08]  /*08d0*/  IMAD.WIDE.U32.X R4, R11, R13, R8, P0 ;  /* 0x0000000d0b047225 */ /* 0x000fd000000e0408 */
.L_x_6:
[-CC-:B------:R-:W-:Y:S01]  /*08e0*/  SHF.R.U64 R24, R4, R10.reuse, R5.reuse ;  /* 0x0000000a04187219 */ /* 0x180fe20000001205 */
[----:B------:R-:W0:Y:S01]  /*08f0*/  LDC R8, c[0x0][0x618] ;  /* 0x00018600ff087b82 */ /* 0x000e220000000800 */
[----:B------:R-:W-:Y:S01]  /*0900*/  SHF.R.U32.HI R4, RZ, R10, R5 ;  /* 0x0000000aff047219 */ /* 0x000fe20000011605 */
[----:B------:R-:W-:Y:S01]  /*0910*/  ULDC UR4, c[0x0][0x150] ;  /* 0x0000540000047ab9 */ /* 0x000fe20000000800 */
[----:B------:R-:W-:Y:S01]  /*0920*/  IADD3 R9, P0, RZ, -R24, RZ ;  /* 0x80000018ff097210 */ /* 0x000fe20007f1e0ff */
[----:B------:R-:W-:Y:S01]  /*0930*/  IMAD.MOV.U32 R5, RZ, RZ, R17 ;  /* 0x000000ffff057224 */ /* 0x000fe200078e0011 */
[----:B------:R-:W-:-:S03]  /*0940*/  I2FP.F32.U32 R3, R2 ;  /* 0x0000000200037245 */ /* 0x000fc60000201000 */
[----:B------:R-:W1:Y:S01]  /*0950*/  LDC.64 R18, c[0x0][0x640] ;  /* 0x00019000ff127b82 */ /* 0x000e620000000a00 */
[----:B------:R-:W-:Y:S02]  /*0960*/  IMAD.X R11, RZ, RZ, ~R4, P0 ;  /* 0x000000ffff0b7224 */ /* 0x000fe400000e0e04 */
[----:B------:R-:W-:Y:S01]  /*0970*/  FMUL R3, R3, UR4 ;  /* 0x0000000403037c20 */ /* 0x000fe20008400000 */
[----:B------:R-:W-:Y:S01]  /*0980*/  IMAD.MOV.U32 R4, RZ, RZ, R16 ;  /* 0x000000ffff047224 */ /* 0x000fe200078e0010 */
[----:B------:R-:W-:Y:S01]  /*0990*/  ULDC UR4, c[0x0][0x154] ;  /* 0x0000550000047ab9 */ /* 0x000fe20000000800 */
[-C--:B------:R-:W-:Y:S02]  /*09a0*/  IMAD R6, R11, R14.reuse, RZ ;  /* 0x0000000e0b067224 */ /* 0x080fe400078e02ff */
[C---:B------:R-:W-:Y:S01]  /*09b0*/  IMAD.WIDE.U32 R4, R9.reuse, R14, R4 ;  /* 0x0000000e09047225 */ /* 0x040fe200078e0004 */
[----:B------:R-:W2:Y:S01]  /*09c0*/  LDC R10, c[0x0][0x608] ;  /* 0x00018200ff0a7b82 */ /* 0x000ea20000000800 */
[----:B------:R-:W3:Y:S02]  /*09d0*/  F2I.U32.TRUNC.NTZ R3, R3 ;  /* 0x0000000300037305 */ /* 0x000ee4000020f000 */
[----:B------:R-:W-:-:S04]  /*09e0*/  IMAD R9, R9, R15, R6 ;  /* 0x0000000f09097224 */ /* 0x000fc800078e0206 */
[----:B------:R-:W-:Y:S01]  /*09f0*/  IMAD.IADD R5, R5, 0x1, R9 ;  /* 0x0000000105057824 */ /* 0x000fe200078e0209 */
[----:B------:R-:W4:Y:S01]  /*0a00*/  LDC R7, c[0x0][0x144] ;  /* 0x00005100ff077b82 */ /* 0x000f220000000800 */
[----:B------:R-:W-:-:S03]  /*0a10*/  IMAD.MOV.U32 R9, RZ, RZ, 0x1 ;  /* 0x00000001ff097424 */ /* 0x000fc600078e00ff */
[----:B0-----:R-:W-:Y:S02]  /*0a20*/  SHF.R.U64 R12, R4, R8, R5 ;  /* 0x00000008040c7219 */ /* 0x001fe40000001205 */
[----:B------:R-:W-:Y:S02]  /*0a30*/  I2FP.F32.U32 R4, R0 ;  /* 0x0000000000047245 */ /* 0x000fe40000201000 */
[----:B------:R-:W0:Y:S01]  /*0a40*/  LDC R14, c[0x0][0x658] ;  /* 0x00019600ff0e7b82 */ /* 0x000e220000000800 */
[----:B-1----:R-:W-:Y:S01]  /*0a50*/  ISETP.NE.U32.AND P0, PT, R18, RZ, PT ;  /* 0x000000ff1200720c */ /* 0x002fe20003f05070 */
[----:B---3--:R-:W-:Y:S02]  /*0a60*/  IMAD.MOV R6, RZ, RZ, -R3 ;  /* 0x000000ffff067224 */ /* 0x008fe400078e0a03 */
[----:B------:R-:W-:Y:S01]  /*0a70*/  FMUL R4, R4, UR4 ;  /* 0x0000000404047c20 */ /* 0x000fe20008400000 */
[----:B------:R-:W-:Y:S01]  /*0a80*/  SHF.R.U32.HI R3, RZ, R8, R5 ;  /* 0x00000008ff037219 */ /* 0x000fe20000011605 */
[----:B------:R-:W-:Y:S01]  /*0a90*/  IMAD.MOV.U32 R5, RZ, RZ, -0x1 ;  /* 0xffffffffff057424 */ /* 0x000fe200078e00ff */
[----:B------:R-:W-:Y:S01]  /*0aa0*/  ISETP.NE.AND.EX P0, PT, R19, RZ, PT, P0 ;  /* 0x000000ff1300720c */ /* 0x000fe20003f05300 */
[----:B------:R1:W3:Y:S01]  /*0ab0*/  F2I.U32.TRUNC.NTZ R11, R4 ;  /* 0x00000004000b7305 */ /* 0x0002e2000020f000 */
[----:B------:R-:W1:Y:S01]  /*0ac0*/  LDC R13, c[0x0][0x148] ;  /* 0x00005200ff0d7b82 */ /* 0x000e620000000800 */
[----:B--2---:R-:W-:-:S02]  /*0ad0*/  SHF.R.U64 R23, R12, R10, R3 ;  /* 0x0000000a0c177219 */ /* 0x004fc40000001203 */
[----:B------:R-:W-:-:S05]  /*0ae0*/  SHF.R.U32.HI R3, RZ, R10, R3 ;  /* 0x0000000aff037219 */ /* 0x000fca0000011603 */
[----:B------:R-:W2:Y:S01]  /*0af0*/  LDC R17, c[0x0][0x600] ;  /* 0x00018000ff117b82 */ /* 0x000ea20000000800 */
[----:B----4-:R-:W-:-:S07]  /*0b00*/  IMAD R8, R7, R6, R2 ;  /* 0x0000000607087224 */ /* 0x010fce00078e0202 */
[----:B------:R-:W4:Y:S01]  /*0b10*/  LDC R16, c[0x0][0x648] ;  /* 0x00019200ff107b82 */ /* 0x000f220000000800 */
[-C--:B0-----:R-:W-:Y:S02]  /*0b20*/  SHF.L.U32 R2, R5, R14.reuse, RZ ;  /* 0x0000000e05027219 */ /* 0x081fe400000006ff */
[--C-:B------:R-:W-:Y:S02]  /*0b30*/  SHF.R.U64 R22, R23, R14, R3.reuse ;  /* 0x0000000e17167219 */ /* 0x100fe40000001203 */
[----:B------:R-:W-:Y:S02]  /*0b40*/  LOP3.LUT R10, RZ, R2, RZ, 0x33, !PT ;  /* 0x00000002ff0a7212 */ /* 0x000fe400078e33ff */
[-C--:B------:R-:W-:Y:S01]  /*0b50*/  SHF.R.U32.HI R3, RZ, R14.reuse, R3 ;  /* 0x0000000eff037219 */ /* 0x080fe20000011603 */
[----:B------:R-:W0:Y:S01]  /*0b60*/  LDC R21, c[0x0][0x638] ;  /* 0x00018e00ff157b82 */ /* 0x000e220000000800 */
[----:B------:R-:W-:Y:S01]  /*0b70*/  SHF.L.U32 R9, R9, R14, RZ ;  /* 0x0000000e09097219 */ /* 0x000fe200000006ff */
[----:B------:R-:W-:-:S06]  /*0b80*/  IMAD.MOV.U32 R2, RZ, RZ, R22 ;  /* 0x000000ffff027224 */ /* 0x000fcc00078e0016 */
[----:B------:R-:W0:Y:S01]  /*0b90*/  LDC R20, c[0x0][0x610] ;  /* 0x00018400ff147b82 */ /* 0x000e220000000800 */
[----:B-1-3--:R-:W-:Y:S05]  /*0ba0*/  @!P0 BRA `(.L_x_7) ;  /* 0x0000000000288947 */ /* 0x00afea0003800000 */
[----:B------:R-:W1:Y:S02]  /*0bb0*/  LDC R7, c[0x0][0x64c] ;  /* 0x00019300ff077b82 */ /* 0x000e640000000800 */
[----:B-1----:R-:W-:-:S05]  /*0bc0*/  IADD3 R7, P0, R22, R7, RZ ;  /* 0x0000000716077210 */ /* 0x002fca0007f1e0ff */
        /* <DEDUP_REMOVED lines=8> */
.L_x_7:
[----:B----4-:R-:W-:Y:S01]  /*0c50*/  SHF.R.U64 R2, R2, R16, R3 ;  /* 0x0000001002027219 */ /* 0x010fe20000001203 */
[----:B--2---:R-:W-:Y:S01]  /*0c60*/  VIADD R3, R17, 0xffffffff ;  /* 0xffffffff11037836 */ /* 0x004fe20000000000 */
[----:B------:R-:W-:Y:S01]  /*0c70*/  LOP3.LUT R10, R23, R10, RZ, 0xc0, !PT ;  /* 0x0000000a170a7212 */ /* 0x000fe200078ec0ff */
[----:B------:R-:W-:Y:S01]  /*0c80*/  IMAD.MOV R11, RZ, RZ, -R11 ;  /* 0x000000ffff0b7224 */ /* 0x000fe200078e0a0b */
[----:B------:R-:W-:Y:S01]  /*0c90*/  R2UR UR22, R24 ;  /* 0x00000000181672ca */ /* 0x000fe200000e0000 */
[----:B------:R-:W-:Y:S01]  /*0ca0*/  IMAD.MOV R4, RZ, RZ, -R2 ;  /* 0x000000ffff047224 */ /* 0x000fe200078e0a02 */
[----:B------:R-:W-:Y:S01]  /*0cb0*/  LOP3.LUT R3, R12, R3, RZ, 0xc0, !PT ;  /* 0x000000030c037212 */ /* 0x000fe200078ec0ff */
[----:B------:R-:W-:Y:S02]  /*0cc0*/  @P2 IMAD R8, R13, R11, R0 ;  /* 0x0000000b0d082224 */ /* 0x000fe400078e0200 */
[----:B------:R-:W-:Y:S02]  /*0cd0*/  IMAD R9, R9, R2, R10 ;  /* 0x0000000209097224 */ /* 0x000fe400078e020a */
[----:B0-----:R-:W-:-:S02]  /*0ce0*/  IMAD R0, R4, R21, R22 ;  /* 0x0000001504007224 */ /* 0x001fc400078e0216 */
[----:B------:R-:W-:Y:S02]  /*0cf0*/  IMAD R8, R9, R20, R8 ;  /* 0x0000001409087224 */ /* 0x000fe400078e0208 */
[----:B------:R-:W-:Y:S02]  /*0d00*/  IMAD R3, R0, R17, R3 ;  /* 0x0000001100037224 */ /* 0x000fe400078e0203 */
[----:B------:R-:W-:-:S03]  /*0d10*/  IMAD.MOV.U32 R4, RZ, RZ, 0x1 ;  /* 0x00000001ff047424 */ /* 0x000fc600078e00ff */
[----:B------:R-:W-:Y:S02]  /*0d20*/  SEL R2, R3, R8, !P2 ;  /* 0x0000000803027207 */ /* 0x000fe40005000000 */
[----:B------:R-:W-:-:S03]  /*0d30*/  SEL R0, R8, R3, !P2 ;  /* 0x0000000308007207 */ /* 0x000fc60005000000 */
[----:B------:R0:W-:Y:S04]  /*0d40*/  STL [R1+0x80], R2 ;  /* 0x0000800201007387 */ /* 0x0001e80000100800 */
[----:B------:R0:W-:Y:S02]  /*0d50*/  STL [R1+0x84], R0 ;  /* 0x0000840001007387 */ /* 0x0001e40000100800 */
.L_x_5:
[----:B------:R-:W-:-:S08]  /*0d60*/  NOP ;  /* 0x0000000000007918 */ /* 0x000fd00000000000 */
[----:B------:R-:W1:Y:S02]  /*0d70*/  USETMAXREG.TRY_ALLOC.CTAPOOL UP0, 0xe8 ;  /* 0x000000e8000079c8 */ /* 0x000e640008000600 */
[----:B-1----:R-:W-:-:S13]  /*0d80*/  PLOP3.LUT P0, PT, PT, PT, UP0, 0x80, 0x0 ;  /* 0x000000000000781c */ /* 0x002fda0003f0f008 */
[----:B------:R-:W-:Y:S05]  /*0d90*/  @!P0 BRA `(.L_x_5) ;  /* 0xfffffffc00f08947 */ /* 0x000fea000383ffff */
[----:B------:R-:W-:Y:S01]  /*0da0*/  ULDC.64 UR4, c[0x0][0x598] ;  /* 0x0001660000047ab9 */ /* 0x000fe20000000a00 */
[----:B------:R-:W-:Y:S01]  /*0db0*/  ULDC.64 UR16, c[0x0][0x208] ;  /* 0x0000820000107ab9 */ /* 0x000fe20000000a00 */
[----:B------:R-:W-:-:S04]  /*0dc0*/  ISETP.NE.U32.AND P0, PT, RZ, UR4, PT ;  /* 0x00000004ff007c0c */ /* 0x000fc8000bf05070 */
[----:B------:R-:W-:-:S13]  /*0dd0*/  ISETP.NE.AND.EX P0, PT, RZ, UR5, PT, P0 ;  /* 0x00000005ff007c0c */ /* 0x000fda000bf05300 */
[----:B------:R-:W-:Y:S05]  /*0de0*/  @!P0 BRA `(.L_x_8) ;  /* 0x0000000000208947 */ /* 0x000fea0003800000 */
[----:B0-----:R-:W0:Y:S02]  /*0df0*/  LDC.64 R2, c[0x0][0x598] ;  /* 0x00016600ff027b82 */ /* 0x001e240000000a00 */
[----:B0-----:R-:W2:Y:S02]  /*0e00*/  LDG.E.64 R2, desc[UR16][R2.64] ;  /* 0x0000001002027981 */ /* 0x001ea4000c1e1b00 */
[----:B--2---:R-:W-:-:S04]  /*0e10*/  ISETP.NE.U32.AND P0, PT, R2, RZ, PT ;  /* 0x000000ff0200720c */ /* 0x004fc80003f05070 */
[----:B------:R-:W-:-:S13]  /*0e20*/  ISETP.NE.AND.EX P0, PT, R3, RZ, PT, P0 ;  /* 0x000000ff0300720c */ /* 0x000fda0003f05300 */
[----:B------:R-:W-:Y:S05]  /*0e30*/  @!P0 BRA `(.L_x_8) ;  /* 0x00000000000c8947 */ /* 0x000fea0003800000 */
[----:B------:R-:W2:Y:S02]  /*0e40*/  LD.E R2, desc[UR16][R2.64] ;  /* 0x0000001002027980 */ /* 0x000ea4000c101900 */
[----:B--2---:R-:W-:Y:S01]  /*0e50*/  R2UR UR20, R2 ;  /* 0x00000000021472ca */ /* 0x004fe200000e0000 */
[----:B------:R-:W-:-:S14]  /*0e60*/  BRA `(.L_x_9) ;  /* 0x0000000000247947 */ /* 0x000fdc0003800000 */
.L_x_8:
[----:B------:R-:W-:Y:S02]  /*0e70*/  ULDC.64 UR4, c[0x0][0x588] ;  /* 0x0001620000047ab9 */ /* 0x000fe40000000a00 */
[----:B------:R-:W-:-:S04]  /*0e80*/  ISETP.NE.U32.AND P0, PT, RZ, UR4, PT ;  /* 0x00000004ff007c0c */ /* 0x000fc8000bf05070 */
[----:B------:R-:W-:-:S13]  /*0e90*/  ISETP.NE.AND.EX P0, PT, RZ, UR5, PT, P0 ;  /* 0x00000005ff007c0c */ /* 0x000fda000bf05300 */
[----:B------:R-:W-:Y:S05]  /*0ea0*/  @!P0 BRA `(.L_x_10) ;  /* 0x0000000000108947 */ /* 0x000fea0003800000 */
[----:B0-----:R-:W0:Y:S02]  /*0eb0*/  LDC.64 R2, c[0x0][0x588] ;  /* 0x00016200ff027b82 */ /* 0x001e240000000a00 */
[----:B0-----:R-:W2:Y:S02]  /*0ec0*/  LDG.E R2, desc[UR16][R2.64] ;  /* 0x0000001002027981 */ /* 0x001ea4000c1e1900 */
[----:B--2---:R-:W-:Y:S01]  /*0ed0*/  R2UR UR20, R2 ;  /* 0x00000000021472ca */ /* 0x004fe200000e0000 */
[----:B------:R-:W-:-:S14]  /*0ee0*/  BRA `(.L_x_9) ;  /* 0x0000000000047947 */ /* 0x000fdc0003800000 */
.L_x_10:
[----:B------:R-:W-:-:S05]  /*0ef0*/  ULDC UR20, c[0x0][0x580] ;  /* 0x0001600000147ab9 */ /* 0x000fca0000000800 */
.L_x_9:
[----:B------:R-:W-:Y:S02]  /*0f00*/  ULDC.64 UR4, c[0x0][0x5a0] ;  /* 0x0001680000047ab9 */ /* 0x000fe40000000a00 */
        /* <DEDUP_REMOVED lines=11> */
.L_x_11:
        /* <DEDUP_REMOVED lines=8> */
.L_x_13:
[----:B------:R-:W-:-:S05]  /*1040*/  ULDC UR19, c[0x0][0x584] ;  /* 0x0001610000137ab9 */ /* 0x000fca0000000800 */
.L_x_12:
[----:B------:R-:W-:-:S13]  /*1050*/  LOP3.LUT P0, RZ, R4, 0xff, RZ, 0xc0, !PT ;  /* 0x000000ff04ff7812 */ /* 0x000fda000780c0ff */
[----:B------:R-:W-:Y:S05]  /*1060*/  @!P0 EXIT ;  /* 0x000000000000894d */ /* 0x000fea0003800000 */
[----:B------:R-:W-:Y:S01]  /*1070*/  ULDC UR4, c[0x0][0x28c] ;  /* 0x0000a30000047ab9 */ /* 0x000fe20000000800 */
[----:B------:R-:W-:Y:S02]  /*1080*/  ULOP3.LUT UR21, UR13, 0x1, URZ, 0xfc, !UPT ;  /* 0x000000010d157892 */ /* 0x000fe4000f8efc3f */
[----:B------:R-:W-:-:S04]  /*1090*/  UIADD3 UR4, UR4, 0x3f, URZ ;  /* 0x0000003f04047890 */ /* 0x000fc8000fffe03f */
[----:B------:R-:W-:-:S04]  /*10a0*/  USHF.R.S32.HI UR5, URZ, 0x1f, UR4 ;  /* 0x0000001f3f057899 */ /* 0x000fc80008011404 */
[----:B------:R-:W-:-:S03]  /*10b0*/  ULEA.HI UR5, UR5, UR4, URZ, 0x6 ;  /* 0x0000000405057291 */ /* 0x000fc6000f8f303f */
[----:B------:R-:W-:Y:S01]  /*10c0*/  UMOV UR4, URZ ;  /* 0x0000003f00047c82 */ /* 0x000fe20008000000 */
[----:B------:R-:W-:-:S03]  /*10d0*/  USHF.R.S32.HI UR12, URZ, 0x6, UR5 ;  /* 0x000000063f0c7899 */ /* 0x000fc60008011405 */
[----:B------:R-:W-:-:S09]  /*10e0*/  UMOV UR5, URZ ;  /* 0x0000003f00057c82 */ /* 0x000fd20008000000 */
.L_x_294:
[----:B0-----:R-:W0:Y:S01]  /*10f0*/  S2R R0, SR_TID.X ;  /* 0x0000000000007919 */ /* 0x001e220000002100 */
[----:B-1----:R-:W1:Y:S01]  /*1100*/  S2UR UR11, SR_CgaCtaId ;  /* 0x00000000000b79c3 */ /* 0x002e620000008800 */
[----:B------:R-:W-:Y:S01]  /*1110*/  UMOV UR14, 0x400 ;  /* 0x00000400000e7882 */ /* 0x000fe20000000000 */
[----:B------:R-:W-:Y:S01]  /*1120*/  UMOV UR6, URZ ;  /* 0x0000003f00067c82 */ /* 0x000fe20008000000 */
[----:B------:R-:W-:Y:S01]  /*1130*/  STL [R1+0x74], RZ ;  /* 0x000074ff01007387 */ /* 0x000fe20000100800 */
[----:B------:R-:W-:Y:S01]  /*1140*/  UMOV UR7, URZ ;  /* 0x0000003f00077c82 */ /* 0x000fe20008000000 */
[----:B------:R-:W-:Y:S01]  /*1150*/  UMOV UR8, URZ ;  /* 0x0000003f00087c82 */ /* 0x000fe20008000000 */
[----:B------:R-:W-:Y:S01]  /*1160*/  UMOV UR18, UR5 ;  /* 0x0000000500127c82 */ /* 0x000fe20008000000 */
[----:B------:R-:W-:Y:S01]  /*1170*/  STL [R1+0x70], RZ ;  /* 0x000070ff01007387 */ /* 0x000fe20000100800 */
[----:B--2---:R-:W2:Y:S01]  /*1180*/  LDC R2, c[0x0][0x28c] ;  /* 0x0000a300ff027b82 */ /* 0x004ea20000000800 */
[----:B------:R-:W-:-:S02]  /*1190*/  CS2R R4, SRZ ;  /* 0x0000000000047805 */ /* 0x000fc4000001ff00 */
[----:B------:R-:W-:Y:S01]  /*11a0*/  CS2R R6, SRZ ;  /* 0x0000000000067805 */ /* 0x000fe2000001ff00 */
[----:B------:R-:W-:Y:S01]  /*11b0*/  STL [R1+0x6c], RZ ;  /* 0x00006cff01007387 */ /* 0x000fe20000100800 */
[----:B------:R-:W-:Y:S02]  /*11c0*/  CS2R R8, SRZ ;  /* 0x0000000000087805 */ /* 0x000fe4000001ff00 */
[----:B------:R-:W-:Y:S02]  /*11d0*/  CS2R R10, SRZ ;  /* 0x00000000000a7805 */ /* 0x000fe4000001ff00 */
[----:B------:R-:W-:Y:S01]  /*11e0*/  CS2R R12, SRZ ;  /* 0x00000000000c7805 */ /* 0x000fe2000001ff00 */
[----:B------:R-:W-:Y:S01]  /*11f0*/  STL [R1+0x68], RZ ;  /* 0x000068ff01007387 */ /* 0x000fe20000100800 */
[----:B------:R-:W-:Y:S02]  /*1200*/  CS2R R14, SRZ ;  /* 0x00000000000e7805 */ /* 0x000fe4000001ff00 */
[----:B------:R-:W-:-:S02]  /*1210*/  CS2R R16, SRZ ;  /* 0x0000000000107805 */ /* 0x000fc4000001ff00 */
[----:B------:R-:W-:Y:S01]  /*1220*/  CS2R R18, SRZ ;  /* 0x0000000000127805 */ /* 0x000fe2000001ff00 */
[----:B------:R-:W-:Y:S01]  /*1230*/  STL [R1+0x64], RZ ;  /* 0x000064ff01007387 */ /* 0x000fe20000100800 */
[----:B------:R-:W-:Y:S02]  /*1240*/  CS2R R20, SRZ ;  /* 0x0000000000147805 */ /* 0x000fe4000001ff00 */
[----:B------:R-:W-:Y:S02]  /*1250*/  CS2R R22, SRZ ;  /* 0x0000000000167805 */ /* 0x000fe4000001ff00 */
[----:B------:R-:W-:Y:S01]  /*1260*/  CS2R R152, SRZ ;  /* 0x0000000000987805 */ /* 0x000fe2000001ff00 */
[----:B------:R-:W-:Y:S01]  /*1270*/  STL [R1+0x60], RZ ;  /* 0x000060ff01007387 */ /* 0x000fe20000100800 */
[----:B-1----:R-:W-:Y:S01]  /*1280*/  ULEA UR14, UR11, UR14, 0x18 ;  /* 0x0000000e0b0e7291 */ /* 0x002fe2000f8ec03f */
[----:B------:R-:W-:Y:S02]  /*1290*/  CS2R R154, SRZ ;  /* 0x00000000009a7805 */ /* 0x000fe4000001ff00 */
[----:B------:R-:W-:Y:S01]  /*12a0*/  CS2R R156, SRZ ;  /* 0x00000000009c7805 */ /* 0x000fe2000001ff00 */
[----:B------:R-:W-:Y:S01]  /*12b0*/  STL [R1+0x5c], RZ ;  /* 0x00005cff01007387 */ /* 0x000fe20000100800 */
[----:B------:R-:W-:-:S02]  /*12c0*/  CS2R R158, SRZ ;  /* 0x00000000009e7805 */ /* 0x000fc4000001ff00 */
[----:B------:R-:W-:Y:S02]  /*12d0*/  CS2R R160, SRZ ;  /* 0x0000000000a07805 */ /* 0x000fe4000001ff00 */
[----:B------:R-:W-:Y:S02]  /*12e0*/  CS2R R162, SRZ ;  /* 0x0000000000a27805 */ /* 0x000fe4000001ff00 */
[----:B0-----:R-:W-:Y:S01]  /*12f0*/  LOP3.LUT R0, R0, 0x80, RZ, 0xc0, !PT ;  /* 0x0000008000007812 */ /* 0x001fe200078ec0ff */
[----:B------:R-:W-:Y:S01]  /*1300*/  STL [R1+0x58], RZ ;  /* 0x000058ff01007387 */ /* 0x000fe20000100800 */
[----:B--2---:R-:W-:Y:S02]  /*1310*/  ISETP.GE.AND P0, PT, R2, 0x1, PT ;  /* 0x000000010200780c */ /* 0x004fe40003f06270 */
[----:B------:R-:W-:Y:S02]  /*1320*/  CS2R R2, SRZ ;  /* 0x0000000000027805 */ /* 0x000fe4000001ff00 */
[----:B------:R-:W-:Y:S01]  /*1330*/  SHF.R.U32.HI R0, RZ, 0x7, R0 ;  /* 0x00000007ff007819 */ /* 0x000fe20000011600 */
[----:B------:R-:W-:Y:S01]  /*1340*/  STL [R1+0x54], RZ ;  /* 0x000054ff01007387 */ /* 0x000fe20000100800 */
[----:B------:R-:W-:-:S02]  /*1350*/  CS2R R164, SRZ ;  /* 0x0000000000a47805 */ /* 0x000fc4000001ff00 */
[----:B------:R-:W-:Y:S02]  /*1360*/  CS2R R166, SRZ ;  /* 0x0000000000a67805 */ /* 0x000fe4000001ff00 */
[----:B------:R-:W-:Y:S01]  /*1370*/  CS2R R168, SRZ ;  /* 0x0000000000a87805 */ /* 0x000fe2000001ff00 */
[----:B------:R-:W-:Y:S01]  /*1380*/  STL [R1+0x50], RZ ;  /* 0x000050ff01007387 */ /* 0x000fe20000100800 */
[----:B------:R-:W-:Y:S02]  /*1390*/  CS2R R170, SRZ ;  /* 0x0000000000aa7805 */ /* 0x000fe4000001ff00 */
[----:B------:R-:W-:Y:S02]  /*13a0*/  CS2R R172, SRZ ;  /* 0x0000000000ac7805 */ /* 0x000fe4000001ff00 */
[----:B------:R-:W-:Y:S01]  /*13b0*/  CS2R R174, SRZ ;  /* 0x0000000000ae7805 */ /* 0x000fe2000001ff00 */
[----:B------:R-:W0:Y:S01]  /*13c0*/  SHFL.IDX PT, R0, R0, RZ, 0x1f ;  /* 0x00001fff00007589 */ /* 0x000e2200000e0000 */
[----:B------:R-:W-:-:S02]  /*13d0*/  CS2R R176, SRZ ;  /* 0x0000000000b07805 */ /* 0x000fc4000001ff00 */
[----:B------:R-:W-:Y:S02]  /*13e0*/  CS2R R178, SRZ ;  /* 0x0000000000b27805 */ /* 0x000fe4000001ff00 */
[----:B------:R-:W-:Y:S01]  /*13f0*/  CS2R R180, SRZ ;  /* 0x0000000000b47805 */ /* 0x000fe2000001ff00 */
[----:B------:R1:W-:Y:S01]  /*1400*/  STL [R1+0x4c], RZ ;  /* 0x00004cff01007387 */ /* 0x0003e20000100800 */
[----:B------:R-:W-:Y:S02]  /*1410*/  CS2R R182, SRZ ;  /* 0x0000000000b67805 */ /* 0x000fe4000001ff00 */
[----:B------:R-:W-:Y:S02]  /*1420*/  CS2R R184, SRZ ;  /* 0x0000000000b87805 */ /* 0x000fe4000001ff00 */
[----:B------:R-:W-:Y:S01]  /*1430*/  CS2R R186, SRZ ;  /* 0x0000000000ba7805 */ /* 0x000fe2000001ff00 */
[----:B------:R1:W-:Y:S01]  /*1440*/  STL [R1+0x48], RZ ;  /* 0x000048ff01007387 */ /* 0x0003e20000100800 */
        /* <DEDUP_REMOVED lines=14> */
[----:B------:R-:W-:Y:S02]  /*1530*/  CS2R R210, SRZ ;  /* 0x0000000000d27805 */ /* 0x000fe4000001ff00 */
[----:B0-----:R-:W-:Y:S01]  /*1540*/  R2UR UR9, R0 ;  /* 0x00000000000972ca */ /* 0x001fe200000e0000 */
[----:B------:R1:W-:Y:S01]  /*1550*/  STL [R1+0x38], RZ ;  /* 0x000038ff01007387 */ /* 0x0003e20000100800 */
[----:B------:R-:W-:Y:S01]  /*1560*/  IMAD.MOV.U32 R0, RZ, RZ, RZ ;  /* 0x000000ffff007224 */ /* 0x000fe200078e00ff */
[----:B------:R-:W-:-:S02]  /*1570*/  CS2R R212, SRZ ;  /* 0x0000000000d47805 */ /* 0x000fc4000001ff00 */
[----:B------:R-:W-:Y:S01]  /*1580*/  CS2R R214, SRZ ;  /* 0x0000000000d67805 */ /* 0x000fe2000001ff00 */
[----:B------:R1:W-:Y:S01]  /*1590*/  STL [R1+0x34], RZ ;  /* 0x000034ff01007387 */ /* 0x0003e20000100800 */
[----:B------:R-:W-:Y:S02]  /*15a0*/  CS2R R216, SRZ ;  /* 0x0000000000d87805 */ /* 0x000fe4000001ff00 */
[----:B------:R-:W-:Y:S02]  /*15b0*/  CS2R R218, SRZ ;  /* 0x0000000000da7805 */ /* 0x000fe4000001ff00 */
[----:B------:R-:W-:Y:S01]  /*15c0*/  CS2R R220, SRZ ;  /* 0x0000000000dc7805 */ /* 0x000fe2000001ff00 */
[----:B------:R1:W-:Y:S01]  /*15d0*/  STL [R1+0x30], RZ ;  /* 0x000030ff01007387 */ /* 0x0003e20000100800 */
[----:B------:R-:W-:Y:S02]  /*15e0*/  CS2R R222, SRZ ;  /* 0x0000000000de7805 */ /* 0x000fe4000001ff00 */
[----:B------:R-:W-:Y:S01]  /*15f0*/  CS2R R224, SRZ ;  /* 0x0000000000e07805 */ /* 0x000fe2000001ff00 */
[----:B------:R-:W-:Y:S01]  /*1600*/  IMAD.MOV.U32 R226, RZ, RZ, RZ ;  /* 0x000000ffffe27224 */ /* 0x000fe200078e00ff */
[----:B------:R1:W-:Y:S01]  /*1610*/  STL [R1+0x2c], RZ ;  /* 0x00002cff01007387 */ /* 0x0003e20000100800 */
[----:B------:R-:W-:Y:S01]  /*1620*/  ULEA.HI UR10, UR9, UR9, URZ, 0x1 ;  /* 0x00000009090a7291 */ /* 0x000fe2000f8f083f */
[----:B------:R-:W-:Y:S01]  /*1630*/  IMAD.U32 R227, RZ, RZ, UR4 ;  /* 0x00000004ffe37e24 */ /* 0x000fe2000f8e00ff */
[----:B------:R-:W-:Y:S01]  /*1640*/  CS2R R24, SRZ ;  /* 0x0000000000187805 */ /* 0x000fe2000001ff00 */
[----:B------:R1:W-:Y:S01]  /*1650*/  STL [R1+0x28], RZ ;  /* 0x000028ff01007387 */ /* 0x0003e20000100800 */
[----:B------:R-:W-:Y:S01]  /*1660*/  ULOP3.LUT UR10, UR10, 0xffffe, URZ, 0xc0, !UPT ;  /* 0x000ffffe0a0a7892 */ /* 0x000fe2000f8ec03f */
[----:B------:R-:W-:-:S02]  /*1670*/  CS2R R26, SRZ ;  /* 0x00000000001a7805 */ /* 0x000fc4000001ff00 */
[----:B------:R-:W-:Y:S01]  /*1680*/  CS2R R28, SRZ ;  /* 0x00000000001c7805 */ /* 0x000fe2000001ff00 */
[----:B------:R1:W-:Y:S01]  /*1690*/  STL [R1+0x24], RZ ;  /* 0x000024ff01007387 */ /* 0x0003e20000100800 */
[----:B------:R-:W-:Y:S01]  /*16a0*/  UIADD3 UR10, UR9, -UR10, URZ ;  /* 0x8000000a090a7290 */ /* 0x000fe2000fffe03f */
[----:B---34-:R-:W-:Y:S02]  /*16b0*/  CS2R R30, SRZ ;  /* 0x00000000001e7805 */ /* 0x018fe4000001ff00 */
[----:B------:R-:W-:Y:S01]  /*16c0*/  CS2R R32, SRZ ;  /* 0x0000000000207805 */ /* 0x000fe2000001ff00 */
[----:B------:R1:W-:Y:S01]  /*16d0*/  STL [R1+0x20], RZ ;  /* 0x000020ff01007387 */ /* 0x0003e20000100800 */
[----:B------:R-:W-:Y:S01]  /*16e0*/  ULEA UR10, UR10, UR14, 0xc ;  /* 0x0000000e0a0a7291 */ /* 0x000fe2000f8e603f */
[----:B------:R-:W-:Y:S02]  /*16f0*/  CS2R R34, SRZ ;  /* 0x0000000000227805 */ /* 0x000fe4000001ff00 */
[----:B------:R-:W-:Y:S01]  /*1700*/  CS2R R36, SRZ ;  /* 0x0000000000247805 */ /* 0x000fe2000001ff00 */
[----:B------:R1:W-:Y:S01]  /*1710*/  STL [R1+0x1c], RZ ;  /* 0x00001cff01007387 */ /* 0x0003e20000100800 */
[----:B------:R-:W-:Y:S01]  /*1720*/  UIADD3 UR10, UR10, 0x180, URZ ;  /* 0x000001800a0a7890 */ /* 0x000fe2000fffe03f */
[----:B------:R-:W-:-:S02]  /*1730*/  CS2R R38, SRZ ;  /* 0x0000000000267805 */ /* 0x000fc4000001ff00 */
[----:B------:R-:W-:Y:S01]  /*1740*/  CS2R R40, SRZ ;  /* 0x0000000000287805 */ /* 0x000fe2000001ff00 */
[----:B------:R1:W-:Y:S01]  /*1750*/  STL [R1+0x18], RZ ;  /* 0x000018ff01007387 */ /* 0x0003e20000100800 */
[----:B------:R-:W-:Y:S01]  /*1760*/  USHF.R.U32.HI UR10, URZ, 0x4, UR10 ;  /* 0x000000043f0a7899 */ /* 0x000fe2000801160a */
[----:B------:R-:W-:Y:S02]  /*1770*/  CS2R R42, SRZ ;  /* 0x00000000002a7805 */ /* 0x000fe4000001ff00 */
[----:B------:R-:W-:Y:S01]  /*1780*/  CS2R R44, SRZ ;  /* 0x00000000002c7805 */ /* 0x000fe2000001ff00 */
[----:B------:R1:W-:Y:S01]  /*1790*/  STL [R1+0x14], RZ ;  /* 0x000014ff01007387 */ /* 0x0003e20000100800 */
[----:B------:R-:W-:Y:S01]  /*17a0*/  ULOP3.LUT UR15, UR10, 0x3fff, URZ, 0xc0, !UPT ;  /* 0x00003fff0a0f7892 */ /* 0x000fe2000f8ec03f */
        /* <DEDUP_REMOVED lines=18> */
[----:B------:R1:W-:Y:S01]  /*18d0*/  STL [R1], RZ ;  /* 0x000000ff01007387 */ /* 0x0003e20000100800 */
[----:B------:R-:W-:-:S02]  /*18e0*/  CS2R R74, SRZ ;  /* 0x00000000004a7805 */ /* 0x000fc4000001ff00 */
[----:B------:R-:W-:Y:S02]  /*18f0*/  CS2R R76, SRZ ;  /* 0x00000000004c7805 */ /* 0x000fe4000001ff00 */
[----:B------:R-:W-:Y:S02]  /*1900*/  CS2R R78, SRZ ;  /* 0x00000000004e7805 */ /* 0x000fe4000001ff00 */
[----:B------:R-:W-:Y:S02]  /*1910*/  CS2R R80, SRZ ;  /* 0x0000000000507805 */ /* 0x000fe4000001ff00 */
[----:B------:R-:W-:Y:S02]  /*1920*/  CS2R R82, SRZ ;  /* 0x0000000000527805 */ /* 0x000fe4000001ff00 */
[----:B------:R-:W-:Y:S02]  /*1930*/  CS2R R84, SRZ ;  /* 0x0000000000547805 */ /* 0x000fe4000001ff00 */
        /* <DEDUP_REMOVED lines=32> */
[----:B------:R-:W-:Y:S01]  /*1b40*/  CS2R R150, SRZ ;  /* 0x0000000000967805 */ /* 0x000fe2000001ff00 */
[----:B-1----:R-:W-:Y:S06]  /*1b50*/  @!P0 BRA `(.L_x_14) ;  /* 0x0000001000688947 */ /* 0x002fec0003800000 */
[----:B------:R-:W-:-:S06]  /*1b60*/  UISETP.NE.AND UP0, UPT, UR21, 0x3, UPT ;  /* 0x000000031500788c */ /* 0x000fcc000bf05270 */
[----:B------:R-:W-:-:S13]  /*1b70*/  PLOP3.LUT P1, PT, PT, PT, UP0, 0x80, 0x0 ;  /* 0x000000000000781c */ /* 0x000fda0003f2f008 */
[----:B------:R-:W-:Y:S05]  /*1b80*/  @!P1 BRA `(.L_x_15) ;  /* 0x0000000000049947 */ /* 0x000fea0003800000 */
[----:B------:R-:W-:Y:S01]  /*1b90*/  BPT.TRAP 0x1 ;  /* 0x000000040000795c */ /* 0x000fe20000300000 */
.L_x_15:
[----:B------:R-:W-:Y:S01]  /*1ba0*/  ULEA UR6, UR5, UR14, 0x3 ;  /* 0x0000000e05067291 */ /* 0x000fe2000f8e183f */
[----:B------:R-:W-:-:S05]  /*1bb0*/  IMAD.U32 R0, RZ, RZ, UR4 ;  /* 0x00000004ff007e24 */ /* 0x000fca000f8e00ff */
[----:B------:R-:W-:-:S04]  /*1bc0*/  SHF.L.U32 R0, R0, 0x1f, RZ ;  /* 0x0000001f00007819 */ /* 0x000fc800000006ff */
[----:B------:R0:W1:Y:S01]  /*1bd0*/  SYNCS.PHASECHK.TRANS64.TRYWAIT P0, [UR6], R0 ;  /* 0x00000000ff0075a7 */ /* 0x0000620008000146 */
[----:B------:R-:W-:Y:S05]  /*1be0*/  @!P1 BRA `(.L_x_16) ;  /* 0x0000000000049947 */ /* 0x000fea0003800000 */
[----:B------:R-:W-:Y:S01]  /*1bf0*/  BPT.TRAP 0x1 ;  /* 0x000000040000795c */ /* 0x000fe20000300000 */
.L_x_16:
[----:B-1----:R-:W-:Y:S05]  /*1c00*/  @P0 BRA `(.L_x_17) ;  /* 0x0000000000080947 */ /* 0x002fea0003800000 */
[----:B------:R-:W1:Y:S02]  /*1c10*/  SYNCS.PHASECHK.TRANS64.TRYWAIT P0, [UR6], R0 ;  /* 0x00000000ff0075a7 */ /* 0x000e640008000146 */
[----:B-1----:R-:W-:Y:S05]  /*1c20*/  @!P0 BRA `(.L_x_18) ;  /* 0x000000e400b48947 */ /* 0x002fea0003800000 */
.L_x_17:
[----:B------:R-:W-:Y:S01]  /*1c30*/  UIADD3 UR6, UR14, 0x12180, URZ ;  /* 0x000121800e067890 */ /* 0x000fe2000fffe03f */
[----:B------:R-:W-:Y:S01]  /*1c40*/  WARPGROUP.ARRIVE ;  /* 0x00000000000079c5 */ /* 0x000fe20000000000 */
[----:B------:R-:W-:Y:S01]  /*1c50*/  ULOP3.LUT UR8, UR15, 0x10000, URZ, 0xfc, !UPT ;  /* 0x000100000f087892 */ /* 0x000fe2000f8efc3f */
[----:B------:R2:W-:Y:S01]  /*1c60*/  STL [R1+0x74], RZ ;  /* 0x000074ff01007387 */ /* 0x0005e20000100800 */
[----:B------:R-:W-:Y:S01]  /*1c70*/  USHF.R.U32.HI UR6, URZ, 0x4, UR6 ;  /* 0x000000043f067899 */ /* 0x000fe20008011606 */
[----:B01----:R-:W-:Y:S01]  /*1c80*/  IMAD.MOV.U32 R0, RZ, RZ, RZ ;  /* 0x000000ffff007224 */ /* 0x003fe200078e00ff */
[----:B------:R-:W-:Y:S01]  /*1c90*/  ULEA UR8, UR5, UR8, 0x9 ;  /* 0x0000000805087291 */ /* 0x000fe2000f8e483f */
[----:B------:R2:W-:Y:S01]  /*1ca0*/  STL [R1+0x70], RZ ;  /* 0x000070ff01007387 */ /* 0x0005e20000100800 */
[----:B------:R-:W-:Y:S01]  /*1cb0*/  ULOP3.LUT UR6, UR6, 0x3fff, URZ, 0xc0, !UPT ;  /* 0x00003fff06067892 */ /* 0x000fe2000f8ec03f */
[----:B------:R-:W-:Y:S01]  /*1cc0*/  CS2R R2, SRZ ;  /* 0x0000000000027805 */ /* 0x000fe2000001ff00 */
[----:B------:R-:W-:Y:S01]  /*1cd0*/  UMOV UR9, 0x80000020 ;  /* 0x8000002000097882 */ /* 0x000fe20000000000 */
[----:B------:R-:W-:Y:S01]  /*1ce0*/  UMOV UR11, 0x80000020 ;  /* 0x80000020000b7882 */ /* 0x000fe20000000000 */
[----:B------:R-:W-:Y:S01]  /*1cf0*/  ULOP3.LUT UR6, UR6, 0x10000, URZ, 0xfc, !UPT ;  /* 0x0001000006067892 */ /* 0x000fe2000f8efc3f */
[----:B------:R2:W-:Y:S01]  /*1d00*/  STL [R1+0x6c], RZ ;  /* 0x00006cff01007387 */ /* 0x0005e20000100800 */
[----:B------:R-:W-:Y:S01]  /*1d10*/  ULDC UR7, c[0x0][0x50c] ;  /* 0x0001430000077ab9 */ /* 0x000fe20000000800 */
[----:B------:R-:W-:Y:S01]  /*1d20*/  CS2R R4, SRZ ;  /* 0x0000000000047805 */ /* 0x000fe2000001ff00 */
[----:B------:R-:W-:Y:S01]  /*1d30*/  ULEA UR10, UR5, UR6, 0xa ;  /* 0x00000006050a7291 */ /* 0x000fe2000f8e503f */
[----:B------:R2:W-:Y:S01]  /*1d40*/  STL [R1+0x68], RZ ;  /* 0x000068ff01007387 */ /* 0x0005e20000100800 */
[----:B------:R-:W-:Y:S01]  /*1d50*/  UISETP.NE.AND UP0, UPT, UR7, 0x2, UPT ;  /* 0x000000020700788c */ /* 0x000fe2000bf05270 */
[----:B------:R-:W-:Y:S01]  /*1d60*/  CS2R R6, SRZ ;  /* 0x0000000000067805 */ /* 0x000fe2000001ff00 */
[----:B------:R-:W-:Y:S01]  /*1d70*/  UMOV UR6, 0x2 ;  /* 0x0000000200067882 */ /* 0x000fe20000000000 */
[----:B------:R2:W-:Y:S01]  /*1d80*/  STL [R1+0x64], RZ ;  /* 0x000064ff01007387 */ /* 0x0005e20000100800 */
[----:B------:R-:W-:Y:S01]  /*1d90*/  USEL UR7, URZ, 0x1, UP0 ;  /* 0x000000013f077887 */ /* 0x000fe20008000000 */
[----:B------:R-:W-:-:S02]  /*1da0*/  CS2R R8, SRZ ;  /* 0x0000000000087805 */ /* 0x000fc4000001ff00 */
[----:B------:R-:W-:Y:S01]  /*1db0*/  CS2R R10, SRZ ;  /* 0x00000000000a7805 */ /* 0x000fe2000001ff00 */
[----:B------:R-:W-:Y:S01]  /*1dc0*/  QGMMA.64x256x32.F32.E4M3.E4M3 R24, gdesc[UR8], RZ, !UPT ;  /* 0x03e00000081879f3 */ /* 0x000fe2000c7008ff */
[----:B------:R2:W-:Y:S01]  /*1dd0*/  STL [R1+0x60], RZ ;  /* 0x000060ff01007387 */ /* 0x0005e20000100800 */
[----:B------:R-:W-:Y:S01]  /*1de0*/  UIADD3 UR8, UR8, 0x2, URZ ;  /* 0x0000000208087890 */ /* 0x000fe2000fffe03f */
[----:B------:R-:W-:Y:S01]  /*1df0*/  ISETP.NE.AND P0, PT, RZ, UR7, PT ;  /* 0x00000007ff007c0c */ /* 0x000fe2000bf05270 */
[----:B------:R-:W-:Y:S01]  /*1e00*/  UIADD3 UR10, UR10, 0x2, URZ ;  /* 0x000000020a0a7890 */ /* 0x000fe2000fffe03f */
[----:B------:R2:W-:Y:S01]  /*1e10*/  STL [R1+0x5c], RZ ;  /* 0x00005cff01007387 */ /* 0x0005e20000100800 */
[----:B------:R-:W-:Y:S01]  /*1e20*/  UMOV UR9, 0x80000020 ;  /* 0x8000002000097882 */ /* 0x000fe20000000000 */
[----:B------:R-:W-:Y:S01]  /*1e30*/  UMOV UR11, 0x80000020 ;  /* 0x80000020000b7882 */ /* 0x000fe20000000000 */
        /* <DEDUP_REMOVED lines=58> */
[----:B------:R-:W-:-:S03]  /*21e0*/  IMAD.MOV.U32 R226, RZ, RZ, RZ ;  /* 0x000000ffffe27224 */ /* 0x000fc600078e00ff */
[----:B------:R2:W-:Y:S04]  /*21f0*/  STL [R1+0x1c], RZ ;  /* 0x00001cff01007387 */ /* 0x0005e80000100800 */
[----:B------:R2:W-:Y:S04]  /*2200*/  STL [R1+0x18], RZ ;  /* 0x000018ff01007387 */ /* 0x0005e80000100800 */
[----:B------:R2:W-:Y:S04]  /*2210*/  STL [R1+0x14], RZ ;  /* 0x000014ff01007387 */ /* 0x0005e80000100800 */
[----:B------:R2:W-:Y:S04]  /*2220*/  STL [R1+0x10], RZ ;  /* 0x000010ff01007387 */ /* 0x0005e80000100800 */
[----:B------:R2:W-:Y:S04]  /*2230*/  STL [R1+0xc], RZ ;  /* 0x00000cff01007387 */ /* 0x0005e80000100800 */
[----:B------:R2:W-:Y:S04]  /*2240*/  STL [R1+0x8], RZ ;  /* 0x000008ff01007387 */ /* 0x0005e80000100800 */
[----:B------:R2:W-:Y:S04]  /*2250*/  STL [R1+0x4], RZ ;  /* 0x000004ff01007387 */ /* 0x0005e80000100800 */
[----:B------:R2:W-:Y:S01]  /*2260*/  STL [R1], RZ ;  /* 0x000000ff01007387 */ /* 0x0005e20000100800 */
[----:B------:R-:W-:Y:S01]  /*2270*/  QGMMA.64x256x32.F32.E4M3.E4M3 R24, gdesc[UR8], R24, gsb0 ;  /* 0x03e00000081879f3 */ /* 0x000fe20008000818 */
[----:B------:R-:W-:Y:S05]  /*2280*/  @!P0 BRA `(.L_x_19) ;  /* 0x0000000800808947 */ /* 0x000fea0003800000 */
[----:B------:R-:W-:Y:S02]  /*2290*/  WARPGROUP.DEPBAR.LE gsb0, 0x0 ;  /* 0x00008000000079c5 */ /* 0x000fe40000010000 */
[----:B------:R-:W-:-:S01]  /*22a0*/  FADD R227, RZ, R122 ;  /* 0x0000007affe37221 */ /* 0x000fc20000000000 */
[----:B------:R-:W-:Y:S01]  /*22b0*/  FADD R226, RZ, R24 ;  /* 0x00000018ffe27221 */ /* 0x000fe20000000000 */
[----:B------:R-:W-:-:S01]  /*22c0*/  FADD R225, RZ, R25 ;  /* 0x00000019ffe17221 */ /* 0x000fc20000000000 */
[----:B------:R-:W-:Y:S01]  /*22d0*/  FADD R224, RZ, R26 ;  /* 0x0000001affe07221 */ /* 0x000fe20000000000 */
[----:B------:R-:W-:-:S01]  /*22e0*/  FADD R223, RZ, R27 ;  /* 0x0000001bffdf7221 */ /* 0x000fc20000000000 */
[----:B------:R0:W-:Y:S01]  /*22f0*/  STL [R1], R227 ;  /* 0x000000e301007387 */ /* 0x0001e20000100800 */
[----:B------:R-:W-:-:S01]  /*2300*/  FADD R222, RZ, R28 ;  /* 0x0000001cffde7221 */ /* 0x000fc20000000000 */
[----:B------:R-:W-:Y:S01]  /*2310*/  FADD R221, RZ, R29 ;  /* 0x0000001dffdd7221 */ /* 0x000fe20000000000 */
[----:B------:R-:W-:-:S01]  /*2320*/  FADD R220, RZ, R30 ;  /* 0x0000001effdc7221 */ /* 0x000fc20000000000 */
[----:B------:R-:W-:Y:S01]  /*2330*/  FADD R219, RZ, R31 ;  /* 0x0000001fffdb7221 */ /* 0x000fe20000000000 */
[----:B------:R-:W-:-:S01]  /*2340*/  FADD R218, RZ, R32 ;  /* 0x00000020ffda7221 */ /* 0x000fc20000000000 */
[----:B------:R-:W-:Y:S01]  /*2350*/  FADD R217, RZ, R33 ;  /* 0x00000021ffd97221 */ /* 0x000fe20000000000 */
[----:B------:R-:W-:-:S01]  /*2360*/  FADD R216, RZ, R34 ;  /* 0x00000022ffd87221 */ /* 0x000fc20000000000 */
[----:B------:R-:W-:Y:S01]  /*2370*/  FADD R215, RZ, R35 ;  /* 0x00000023ffd77221 */ /* 0x000fe20000000000 */
[----:B------:R-:W-:-:S01]  /*2380*/  FADD R214, RZ, R36 ;  /* 0x00000024ffd67221 */ /* 0x000fc20000000000 */
[----:B0-----:R-:W-:Y:S01]  /*2390*/  FADD R227, RZ, R123 ;  /* 0x0000007bffe37221 */ /* 0x001fe20000000000 */
[----:B------:R-:W-:-:S01]  /*23a0*/  FADD R213, RZ, R37 ;  /* 0x00000025ffd57221 */ /* 0x000fc20000000000 */
[----:B------:R-:W-:Y:S01]  /*23b0*/  FADD R212, RZ, R38 ;  /* 0x00000026ffd47221 */ /* 0x000fe20000000000 */
[----:B------:R-:W-:-:S01]  /*23c0*/  FADD R211, RZ, R39 ;  /* 0x00000027ffd37221 */ /* 0x000fc20000000000 */
[----:B------:R-:W-:Y:S01]  /*23d0*/  FADD R210, RZ, R40 ;  /* 0x00000028ffd27221 */ /* 0x000fe20000000000 */
[----:B------:R0:W-:Y:S01]  /*23e0*/  STL [R1+0x4], R227 ;  /* 0x000004e301007387 */ /* 0x0001e20000100800 */
        /* <DEDUP_REMOVED lines=93> */
[----:B------:R-:W-:Y:S01]  /*29c0*/  UMOV UR6, URZ ;  /* 0x0000003f00067c82 */ /* 0x000fe20008000000 */
[----:B0-----:R-:W-:-:S05]  /*29d0*/  FADD R227, RZ, R130 ;  /* 0x00000082ffe37221 */ /* 0x001fca0000000000 */
[----:B------:R0:W-:Y:S02]  /*29e0*/  STL [R1+0x20], R227 ;  /* 0x000020e301007387 */ /* 0x0001e40000100800 */
        /* <DEDUP_REMOVED lines=42> */
.L_x_19:
[----:B------:R-:W-:-:S04]  /*2c90*/  UIADD3 UR18, UR5, 0x1, URZ ;  /* 0x0000000105127890 */ /* 0x000fc8000fffe03f */
[----:B------:R-:W-:-:S04]  /*2ca0*/  UISETP.NE.AND UP0, UPT, UR18, 0x9, UPT ;  /* 0x000000091200788c */ /* 0x000fc8000bf05270 */
[----:B------:R-:W-:Y:S02]  /*2cb0*/  USEL UR8, URZ, 0x1, UP0 ;  /* 0x000000013f087887 */ /* 0x000fe40008000000 */
[----:B------:R-:W-:Y:S02]  /*2cc0*/  USEL UR18, UR18, URZ, UP0 ;  /* 0x0000003f12127287 */ /* 0x000fe40008000000 */
[----:B------:R-:W-:-:S06]  /*2cd0*/  ULOP3.LUT UR8, UR4, UR8, URZ, 0x3c, !UPT ;  /* 0x0000000804087292 */ /* 0x000fcc000f8e3c3f */
[----:B0-----:R-:W-:Y:S01]  /*2ce0*/  IMAD.U32 R227, RZ, RZ, UR8 ;  /* 0x00000008ffe37e24 */ /* 0x001fe2000f8e00ff */
[----:B------:R-:W-:-:S06]  /*2cf0*/  UMOV UR8, 0x1 ;  /* 0x0000000100087882 */ /* 0x000fcc0000000000 */
.L_x_14:
[----:B------:R-:W-:-:S04]  /*2d00*/  UISETP.LT.AND UP0, UPT, UR12, 0x1, UPT ;  /* 0x000000010c00788c */ /* 0x000fc8000bf01270 */
[----:B------:R-:W-:-:S04]  /*2d10*/  USEL UR9, UR12, 0x1, UP0 ;  /* 0x000000010c097887 */ /* 0x000fc80008000000 */
[----:B------:R-:W-:-:S04]  /*2d20*/  UIADD3 UR9, UR12, -UR9, URZ ;  /* 0x800000090c097290 */ /* 0x000fc8000fffe03f */
[----:B------:R-:W-:-:S06]  /*2d30*/  UISETP.GE.AND UP0, UPT, UR9, 0x1, UPT ;  /* 0x000000010900788c */ /* 0x000fcc000bf06270 */
[----:B------:R-:W-:-:S13]  /*2d40*/  PLOP3.LUT P0, PT, PT, PT, UP0, 0x80, 0x0 ;  /* 0x000000000000781c */ /* 0x000fda0003f0f008 */
[----:B------:R-:W-:Y:S05]  /*2d50*/  @!P0 BRA `(.L_x_20) ;  /* 0x0000001000848947 */ /* 0x000fea0003800000 */
[----:B------:R-:W-:Y:S01]  /*2d60*/  IMAD.U32 R228, RZ, RZ, UR9 ;  /* 0x00000009ffe47e24 */ /* 0x000fe2000f8e00ff */
[----:B------:R-:W-:Y:S01]  /*2d70*/  UMOV UR23, UR5 ;  /* 0x0000000500177c82 */ /* 0x000fe20008000000 */
[----:B------:R-:W-:-:S05]  /*2d80*/  ULDC UR24, c[0x0][0x50c] ;  /* 0x0001430000187ab9 */ /* 0x000fca0000000800 */
.L_x_28:
[----:B------:R-:W-:-:S06]  /*2d90*/  UISETP.NE.AND UP0, UPT, UR21, 0x3, UPT ;  /* 0x000000031500788c */ /* 0x000fcc000bf05270 */
[----:B------:R-:W-:-:S13]  /*2da0*/  PLOP3.LUT P1, PT, PT, PT, UP0, 0x80, 0x0 ;  /* 0x000000000000781c */ /* 0x000fda0003f2f008 */
[----:B01----:R-:W-:Y:S05]  /*2db0*/  @!P1 BRA `(.L_x_21) ;  /* 0x0000000000049947 */ /* 0x003fea0003800000 */
[----:B------:R-:W-:Y:S01]  /*2dc0*/  BPT.TRAP 0x1 ;  /* 0x000000040000795c */ /* 0x000fe20000300000 */
.L_x_21:
[----:B------:R-:W0:Y:S01]  /*2dd0*/  S2UR UR9, SR_CgaCtaId ;  /* 0x00000000000979c3 */ /* 0x000e220000008800 */
[----:B------:R-:W-:Y:S01]  /*2de0*/  UMOV UR14, 0x400 ;  /* 0x00000400000e7882 */ /* 0x000fe20000000000 */
[----:B------:R-:W-:Y:S01]  /*2df0*/  SHF.L.U32 R229, R227, 0x1f, RZ ;  /* 0x0000001fe3e57819 */ /* 0x000fe200000006ff */
[----:B0-----:R-:W-:-:S04]  /*2e00*/  ULEA UR14, UR9, UR14, 0x18 ;  /* 0x0000000e090e7291 */ /* 0x001fc8000f8ec03f */
[----:B------:R-:W-:-:S09]  /*2e10*/  ULEA UR9, UR18, UR14, 0x3 ;  /* 0x0000000e12097291 */ /* 0x000fd2000f8e183f */
[----:B------:R0:W1:Y:S01]  /*2e20*/  SYNCS.PHASECHK.TRANS64.TRYWAIT P0, [UR9], R229 ;  /* 0x000000e5ff0075a7 */ /* 0x0000620008000149 */
[----:B------:R-:W-:Y:S05]  /*2e30*/  @!P1 BRA `(.L_x_22) ;  /* 0x0000000000049947 */ /* 0x000fea0003800000 */
[----:B------:R-:W-:Y:S01]  /*2e40*/  BPT.TRAP 0x1 ;  /* 0x000000040000795c */ /* 0x000fe20000300000 */
.L_x_22:
[----:B-1----:R-:W-:Y:S05]  /*2e50*/  @P0 BRA `(.L_x_23) ;  /* 0x0000000000080947 */ /* 0x002fea0003800000 */
[----:B------:R-:W1:Y:S02]  /*2e60*/  SYNCS.PHASECHK.TRANS64.TRYWAIT P0, [UR9], R229 ;  /* 0x000000e5ff0075a7 */ /* 0x000e640008000149 */
[----:B-1----:R-:W-:Y:S05]  /*2e70*/  @!P0 BRA `(.L_x_24) ;  /* 0x000000d400388947 */ /* 0x002fea0003800000 */
.L_x_23:
[----:B------:R-:W-:Y:S01]  /*2e80*/  UIADD3 UR9, UR14, 0x12180, URZ ;  /* 0x000121800e097890 */ /* 0x000fe2000fffe03f */
[----:B------:R-:W-:Y:S01]  /*2e90*/  WARPGROUP.ARRIVE ;  /* 0x00000000000079c5 */ /* 0x000fe20000000000 */
[----:B------:R-:W-:Y:S02]  /*2ea0*/  UISETP.NE.AND UP0, UPT, UR7, URZ, UPT ;  /* 0x0000003f0700728c */ /* 0x000fe4000bf05270 */
[----:B------:R-:W-:Y:S02]  /*2eb0*/  USHF.R.U32.HI UR9, URZ, 0x4, UR9 ;  /* 0x000000043f097899 */ /* 0x000fe40008011609 */
[----:B------:R-:W-:Y:S02]  /*2ec0*/  USEL UR8, UR8, URZ, !UP0 ;  /* 0x0000003f08087287 */ /* 0x000fe4000c000000 */
[----:B------:R-:W-:Y:S02]  /*2ed0*/  ULOP3.LUT UR9, UR9, 0x3fff, URZ, 0xc0, !UPT ;  /* 0x00003fff09097892 */ /* 0x000fe4000f8ec03f */
[----:B------:R-:W-:-:S02]  /*2ee0*/  ULOP3.LUT UR7, UR15, 0x10000, URZ, 0xfc, !UPT ;  /* 0x000100000f077892 */ /* 0x000fc4000f8efc3f */
[----:B------:R-:W-:Y:S02]  /*2ef0*/  ULOP3.LUT UR9, UR9, 0x10000, URZ, 0xfc, !UPT ;  /* 0x0001000009097892 */ /* 0x000fe4000f8efc3f */
[----:B------:R-:W-:Y:S02]  /*2f00*/  UISETP.NE.U32.AND UP0, UPT, UR8, URZ, UPT ;  /* 0x0000003f0800728c */ /* 0x000fe4000bf05070 */
[----:B------:R-:W-:Y:S02]  /*2f10*/  ULEA UR8, UR18, UR7, 0x9 ;  /* 0x0000000712087291 */ /* 0x000fe4000f8e483f */
[----:B------:R-:W-:Y:S01]  /*2f20*/  ULEA UR10, UR18, UR9, 0xa ;  /* 0x00000009120a7291 */ /* 0x000fe2000f8e503f */
[----:B------:R-:W-:Y:S02]  /*2f30*/  UMOV UR11, 0x80000020 ;  /* 0x80000020000b7882 */ /* 0x000fe40000000000 */
[----:B------:R-:W-:Y:S01]  /*2f40*/  UMOV UR9, 0x80000020 ;  /* 0x8000002000097882 */ /* 0x000fe20000000000 */
[----:B------:R-:W-:-:S05]  /*2f50*/  UIADD3 UR6, UR6, 0x2, URZ ;  /* 0x0000000206067890 */ /* 0x000fca000fffe03f */
[----:B------:R-:W-:Y:S01]  /*2f60*/  QGMMA.64x256x32.F32.E4M3.E4M3 R24, gdesc[UR8], R24, UP0 ;  /* 0x03e00000081879f3 */ /* 0x000fe2000bf00818 */
[----:B------:R-:W-:Y:S02]  /*2f70*/  UIADD3 UR8, UR8, 0x2, URZ ;  /* 0x0000000208087890 */ /* 0x000fe4000fffe03f */
[----:B------:R-:W-:Y:S01]  /*2f80*/  UIADD3 UR10, UR10, 0x2, URZ ;  /* 0x000000020a0a7890 */ /* 0x000fe2000fffe03f */
[----:B------:R-:W-:Y:S01]  /*2f90*/  UMOV UR9, 0x80000020 ;  /* 0x8000002000097882 */ /* 0x000fe20000000000 */
[----:B------:R-:W-:Y:S01]  /*2fa0*/  UMOV UR11, 0x80000020 ;  /* 0x80000020000b7882 */ /* 0x000fe20000000000 */
[----:B------:R-:W-:-:S04]  /*2fb0*/  UISETP.NE.AND UP0, UPT, UR6, UR24, UPT ;  /* 0x000000180600728c */ /* 0x000fc8000bf05270 */
[----:B------:R-:W-:-:S06]  /*2fc0*/  USEL UR7, URZ, 0x1, UP0 ;  /* 0x000000013f077887 */ /* 0x000fcc0008000000 */
[----:B------:R-:W-:-:S12]  /*2fd0*/  ISETP.NE.AND P0, PT, RZ, UR7, PT ;  /* 0x00000007ff007c0c */ /* 0x000fd8000bf05270 */
[----:B------:R-:W-:Y:S03]  /*2fe0*/  QGMMA.64x256x32.F32.E4M3.E4M3 R24, gdesc[UR8], R24, gsb0 ;  /* 0x03e00000081879f3 */ /* 0x000fe60008000818 */
[----:B------:R-:W-:Y:S02]  /*2ff0*/  WARPGROUP.DEPBAR.LE gsb0, 0x1 ;  /* 0x00008000000079c5 */ /* 0x000fe40000010100 */
[----:B------:R-:W-:Y:S05]  /*3000*/  @!P0 BRA `(.L_x_25) ;  /* 0x0000000c00808947 */ /* 0x000fea0003800000 */
[----:B------:R-:W-:Y:S02]  /*3010*/  WARPGROUP.DEPBAR.LE gsb0, 0x0 ;  /* 0x00008000000079c5 */ /* 0x000fe40000010000 */
[----:B------:R-:W-:-:S01]  /*3020*/  FADD R226, R24, R226 ;  /* 0x000000e218e27221 */ /* 0x000fc20000000000 */
[----:B------:R-:W-:Y:S01]  /*3030*/  FADD R225, R25, R225 ;  /* 0x000000e119e17221 */ /* 0x000fe20000000000 */
[----:B------:R1:W-:Y:S01]  /*3040*/  STL [R1+0x88], R227 ;  /* 0x000088e301007387 */ /* 0x0003e20000100800 */
[----:B------:R-:W-:-:S01]  /*3050*/  FADD R224, R26, R224 ;  /* 0x000000e01ae07221 */ /* 0x000fc20000000000 */
[----:B------:R-:W-:Y:S01]  /*3060*/  FADD R223, R27, R223 ;  /* 0x000000df1bdf7221 */ /* 0x000fe20000000000 */
[----:B------:R-:W-:-:S01]  /*3070*/  FADD R222, R28, R222 ;  /* 0x000000de1cde7221 */ /* 0x000fc20000000000 */
[----:B------:R-:W-:Y:S01]  /*3080*/  FADD R221, R29, R221 ;  /* 0x000000dd1ddd7221 */ /* 0x000fe20000000000 */
[----:B-1----:R-:W3:Y:S04]  /*3090*/  LDL.LU R227, [R1+0x30] ;  /* 0x0000300001e37983 */ /* 0x002ee80000300800 */
[----:B------:R1:W-:Y:S01]  /*30a0*/  STL [R1+0x8c], R226 ;  /* 0x00008ce201007387 */ /* 0x0003e20000100800 */
[----:B------:R-:W-:-:S01]  /*30b0*/  FADD R220, R30, R220 ;  /* 0x000000dc1edc7221 */ /* 0x000fc20000000000 */
[----:B------:R-:W-:-:S02]  /*30c0*/  FADD R219, R31, R219 ;  /* 0x000000db1fdb7221 */ /* 0x000fc40000000000 */
[----:B-1----:R-:W4:Y:S04]  /*30d0*/  LDL.LU R226, [R1+0x2c] ;  /* 0x00002c0001e27983 */ /* 0x002f280000300800 */
[----:B------:R1:W-:Y:S01]  /*30e0*/  STL [R1+0x90], R225 ;  /* 0x000090e101007387 */ /* 0x0003e20000100800 */
[----:B------:R-:W-:-:S03]  /*30f0*/  FADD R218, R32, R218 ;  /* 0x000000da20da7221 */ /* 0x000fc60000000000 */
[----:B-1----:R-:W2:Y:S04]  /*3100*/  LDL.LU R225, [R1+0x28] ;  /* 0x0000280001e17983 */ /* 0x002ea80000300800 */
        /* <DEDUP_REMOVED lines=9> */
[----:B------:R1:W-:Y:S04]  /*31a0*/  STL [R1+0xa0], R221 ;  /* 0x0000a0dd01007387 */ /* 0x0003e80000100800 */
        /* <DEDUP_REMOVED lines=12> */
[----:B-1----:R-:W2:Y:S01]  /*3270*/  LDL.LU R215, [R1] ;  /* 0x0000000001d77983 */ /* 0x002ea20000300800 */
[----:B------:R-:W-:-:S01]  /*3280*/  FADD R214, R36, R214 ;  /* 0x000000d624d67221 */ /* 0x000fc20000000000 */
[----:B------:R-:W-:Y:S01]  /*3290*/  FADD R213, R37, R213 ;  /* 0x000000d525d57221 */ /* 0x000fe20000000000 */
[----:B------:R-:W-:-:S01]  /*32a0*/  FADD R212, R38, R212 ;  /* 0x000000d426d47221 */ /* 0x000fc20000000000 */
[----:B------:R-:W-:Y:S01]  /*32b0*/  FADD R211, R39, R211 ;  /* 0x000000d327d37221 */ /* 0x000fe20000000000 */
[----:B------:R-:W-:-:S01]  /*32c0*/  FADD R210, R40, R210 ;  /* 0x000000d228d27221 */ /* 0x000fc20000000000 */
[----:B------:R-:W-:Y:S01]  /*32d0*/  STL [R1+0xbc], R214 ;  /* 0x0000bcd601007387 */ /* 0x000fe20000100800 */
        /* <DEDUP_REMOVED lines=11> */
[----:B------:R1:W-:Y:S01]  /*3390*/  STL [R1+0xc8], R211 ;  /* 0x0000c8d301007387 */ /* 0x0003e20000100800 */
[----:B------:R-:W-:-:S01]  /*33a0*/  FADD R200, R50, R200 ;  /* 0x000000c832c87221 */ /* 0x000fc20000000000 */
[----:B------:R-:W-:Y:S01]  /*33b0*/  FADD R199, R51, R199 ;  /* 0x000000c733c77221 */ /* 0x000fe20000000000 */
        /* <DEDUP_REMOVED lines=69> */
[----:B-----5:R-:W-:Y:S01]  /*3810*/  FADD R0, R121, R0 ;  /* 0x0000000079007221 */ /* 0x020fe20000000000 */
[----:B---3--:R-:W-:-:S01]  /*3820*/  FADD R227, R134, R227 ;  /* 0x000000e386e37221 */ /* 0x008fc20000000000 */
[----:B----4-:R-:W-:Y:S01]  /*3830*/  FADD R226, R133, R226 ;  /* 0x000000e285e27221 */ /* 0x010fe20000000000 */
[----:B--2---:R-:W-:-:S01]  /*3840*/  FADD R225, R132, R225 ;  /* 0x000000e184e17221 */ /* 0x004fc20000000000 */
        /* <DEDUP_REMOVED lines=9> */
[----:B------:R-:W-:-:S05]  /*38e0*/  FADD R215, R122, R215 ;  /* 0x000000d77ad77221 */ /* 0x000fca0000000000 */
[----:B------:R2:W-:Y:S04]  /*38f0*/  STL [R1], R215 ;  /* 0x000000d701007387 */ /* 0x0005e80000100800 */
[----:B------:R3:W-:Y:S04]  /*3900*/  STL [R1+0x4], R216 ;  /* 0x000004d801007387 */ /* 0x0007e80000100800 */
        /* <DEDUP_REMOVED lines=8> */
[----:B-1----:R-:W4:Y:S04]  /*3990*/  LDL.LU R211, [R1+0x34] ;  /* 0x0000340001d37983 */ /* 0x002f280000300800 */
[----:B------:R1:W-:Y:S04]  /*39a0*/  STL [R1+0x28], R225 ;  /* 0x000028e101007387 */ /* 0x0003e80000100800 */
[----:B------:R-:W4:Y:S04]  /*39b0*/  LDL.LU R212, [R1+0x38] ;  /* 0x0000380001d47983 */ /* 0x000f280000300800 */
[----:B------:R1:W-:Y:S04]  /*39c0*/  STL [R1+0x2c], R226 ;  /* 0x00002ce201007387 */ /* 0x0003e80000100800 */
[----:B------:R-:W4:Y:S04]  /*39d0*/  LDL.LU R213, [R1+0x3c] ;  /* 0x00003c0001d57983 */ /* 0x000f280000300800 */
[----:B------:R1:W-:Y:S04]  /*39e0*/  STL [R1+0x30], R227 ;  /* 0x000030e301007387 */ /* 0x0003e80000100800 */
[----:B------:R-:W4:Y:S04]  /*39f0*/  LDL.LU R214, [R1+0x40] ;  /* 0x0000400001d67983 */ /* 0x000f280000300800 */
[----:B--2---:R-:W2:Y:S04]  /*3a00*/  LDL.LU R215, [R1+0x44] ;  /* 0x0000440001d77983 */ /* 0x004ea80000300800 */
[----:B---3--:R-:W3:Y:S04]  /*3a10*/  LDL.LU R216, [R1+0x48] ;  /* 0x0000480001d87983 */ /* 0x008ee80000300800 */
[----:B----4-:R-:W4:Y:S04]  /*3a20*/  LDL.LU R217, [R1+0x4c] ;  /* 0x00004c0001d97983 */ /* 0x010f280000300800 */
[----:B0-----:R-:W4:Y:S04]  /*3a30*/  LDL.LU R218, [R1+0x50] ;  /* 0x0000500001da7983 */ /* 0x001f280000300800 */
[----:B------:R-:W4:Y:S04]  /*3a40*/  LDL.LU R219, [R1+0x54] ;  /* 0x0000540001db7983 */ /* 0x000f280000300800 */
[----:B------:R-:W4:Y:S04]  /*3a50*/  LDL.LU R220, [R1+0x58] ;  /* 0x0000580001dc7983 */ /* 0x000f280000300800 */
[----:B------:R-:W4:Y:S04]  /*3a60*/  LDL.LU R221, [R1+0x5c] ;  /* 0x00005c0001dd7983 */ /* 0x000f280000300800 */
[----:B------:R-:W4:Y:S04]  /*3a70*/  LDL.LU R222, [R1+0x60] ;  /* 0x0000600001de7983 */ /* 0x000f280000300800 */
[----:B------:R-:W4:Y:S04]  /*3a80*/  LDL.LU R223, [R1+0x64] ;  /* 0x0000640001df7983 */ /* 0x000f280000300800 */
[----:B------:R-:W4:Y:S04]  /*3a90*/  LDL.LU R224, [R1+0x68] ;  /* 0x0000680001e07983 */ /* 0x000f280000300800 */
[----:B-1----:R-:W4:Y:S04]  /*3aa0*/  LDL.LU R225, [R1+0x6c] ;  /* 0x00006c0001e17983 */ /* 0x002f280000300800 */
[----:B------:R-:W4:Y:S04]  /*3ab0*/  LDL.LU R226, [R1+0x70] ;  /* 0x0000700001e27983 */ /* 0x000f280000300800 */
[----:B------:R-:W4:Y:S01]  /*3ac0*/  LDL.LU R227, [R1+0x74] ;  /* 0x0000740001e37983 */ /* 0x000f220000300800 */
[----:B------:R-:W-:-:S05]  /*3ad0*/  FADD R211, R135, R211 ;  /* 0x000000d387d37221 */ /* 0x000fca0000000000 */
[----:B------:R0:W-:Y:S01]  /*3ae0*/  STL [R1+0x34], R211 ;  /* 0x000034d301007387 */ /* 0x0001e20000100800 */
[----:B------:R-:W-:-:S03]  /*3af0*/  FADD R212, R136, R212 ;  /* 0x000000d488d47221 */ /* 0x000fc60000000000 */
[----:B0-----:R1:W5:Y:S01]  /*3b00*/  LDL.LU R211, [R1+0xc8] ;  /* 0x0000c80001d37983 */ /* 0x0013620000300800 */
[----:B------:R-:W-:-:S03]  /*3b10*/  FADD R213, R137, R213 ;  /* 0x000000d589d57221 */ /* 0x000fc60000000000 */
[----:B------:R0:W-:Y:S01]  /*3b20*/  STL [R1+0x38], R212 ;  /* 0x000038d401007387 */ /* 0x0001e20000100800 */
[----:B------:R-:W-:-:S01]  /*3b30*/  FADD R214, R138, R214 ;  /* 0x000000d68ad67221 */ /* 0x000fc20000000000 */
[----:B--2---:R-:W-:Y:S02]  /*3b40*/  FADD R215, R139, R215 ;  /* 0x000000d78bd77221 */ /* 0x004fe40000000000 */
[----:B0-----:R1:W5:Y:S01]  /*3b50*/  LDL.LU R212, [R1+0xc4] ;  /* 0x0000c40001d47983 */ /* 0x0013620000300800 */
[----:B---3--:R-:W-:-:S03]  /*3b60*/  FADD R216, R140, R216 ;  /* 0x000000d88cd87221 */ /* 0x008fc60000000000 */
[----:B------:R0:W-:Y:S01]  /*3b70*/  STL [R1+0x3c], R213 ;  /* 0x00003cd501007387 */ /* 0x0001e20000100800 */
[----:B----4-:R-:W-:-:S03]  /*3b80*/  FADD R217, R141, R217 ;  /* 0x000000d98dd97221 */ /* 0x010fc60000000000 */
[----:B0-----:R1:W5:Y:S01]  /*3b90*/  LDL.LU R213, [R1+0xc0] ;  /* 0x0000c00001d57983 */ /* 0x0013620000300800 */
[----:B------:R-:W-:-:S03]  /*3ba0*/  FADD R218, R142, R218 ;  /* 0x000000da8eda7221 */ /* 0x000fc60000000000 */
[----:B------:R0:W-:Y:S01]  /*3bb0*/  STL [R1+0x40], R214 ;  /* 0x000040d601007387 */ /* 0x0001e20000100800 */
[----:B------:R-:W-:-:S01]  /*3bc0*/  FADD R219, R143, R219 ;  /* 0x000000db8fdb7221 */ /* 0x000fc20000000000 */
[----:B------:R-:W-:Y:S02]  /*3bd0*/  FADD R220, R144, R220 ;  /* 0x000000dc90dc7221 */ /* 0x000fe40000000000 */
[----:B0-----:R1:W5:Y:S04]  /*3be0*/  LDL.LU R214, [R1+0xbc] ;  /* 0x0000bc0001d67983 */ /* 0x0013680000300800 */
[----:B------:R0:W-:Y:S01]  /*3bf0*/  STL [R1+0x44], R215 ;  /* 0x000044d701007387 */ /* 0x0001e20000100800 */
[----:B------:R-:W-:-:S01]  /*3c00*/  FADD R221, R145, R221 ;  /* 0x000000dd91dd7221 */ /* 0x000fc20000000000 */
[----:B------:R-:W-:-:S02]  /*3c10*/  FADD R222, R146, R222 ;  /* 0x000000de92de7221 */ /* 0x000fc40000000000 */
[----:B0-----:R1:W5:Y:S04]  /*3c20*/  LDL.LU R215, [R1+0xb8] ;  /* 0x0000b80001d77983 */ /* 0x0013680000300800 */
[----:B------:R0:W-:Y:S01]  /*3c30*/  STL [R1+0x48], R216 ;  /* 0x000048d801007387 */ /* 0x0001e20000100800 */
[----:B------:R-:W-:-:S03]  /*3c40*/  FADD R223, R147, R223 ;  /* 0x000000df93df7221 */ /* 0x000fc60000000000 */
        /* <DEDUP_REMOVED lines=13> */
[----:B------:R0:W-:Y:S04]  /*3d20*/  STL [R1+0x5c], R221 ;  /* 0x00005cdd01007387 */ /* 0x0001e80000100800 */
        /* <DEDUP_REMOVED lines=12> */
[----:B0-----:R1:W5:Y:S01]  /*3df0*/  LDL.LU R227, [R1+0x88] ;  /* 0x0000880001e37983 */ /* 0x0013620000300800 */
[----:B------:R-:W-:-:S05]  /*3e00*/  UMOV UR6, URZ ;  /* 0x0000003f00067c82 */ /* 0x000fca0008000000 */
.L_x_25:
[----:B------:R-:W-:Y:S05]  /*3e10*/  @!P1 BRA `(.L_x_26) ;  /* 0x0000000000049947 */ /* 0x000fea0003800000 */
[----:B------:R-:W-:Y:S01]  /*3e20*/  BPT.TRAP 0x1 ;  /* 0x000000040000795c */ /* 0x000fe20000300000 */
.L_x_26:
[----:B------:R-:W-:Y:S02]  /*3e30*/  UISETP.GT.U32.AND UP0, UPT, UR13, 0x1, UPT ;  /* 0x000000010d00788c */ /* 0x000fe4000bf04070 */
[----:B------:R-:W-:-:S04]  /*3e40*/  ULEA UR8, UR23, UR14, 0x3 ;  /* 0x0000000e17087291 */ /* 0x000fc8000f8e183f */
[----:B------:R-:W-:Y:S01]  /*3e50*/  UIADD3 UR8, UR8, 0x48, URZ ;  /* 0x0000004808087890 */ /* 0x000fe2000fffe03f */
[----:B------:R-:W-:-:S03]  /*3e60*/  PLOP3.LUT P0, PT, PT, PT, UP0, 0x80, 0x0 ;  /* 0x000000000000781c */ /* 0x000fc60003f0f008 */
[----:B------:R-:W-:-:S09]  /*3e70*/  UPRMT UR8, URZ, 0x654, UR8 ;  /* 0x000006543f087896 */ /* 0x000fd20008000008 */
[----:B------:R-:W-:Y:S01]  /*3e80*/  SYNCS.ARRIVE.TRANS64.RED.A1T0 RZ, [UR8], RZ ;  /* 0x000000ffffff79a7 */ /* 0x000fe20008100408 */
[----:B------:R-:W-:Y:S05]  /*3e90*/  @P0 BRA `(.L_x_27) ;  /* 0x0000000000040947 */ /* 0x000fea0003800000 */
[----:B------:R-:W-:Y:S01]  /*3ea0*/  BPT.TRAP 0x1 ;  /* 0x000000040000795c */ /* 0x000fe20000300000 */
.L_x_27:
[----:B------:R-:W-:Y:S01]  /*3eb0*/  UIADD3 UR18, UR18, 0x1, URZ ;  /* 0x0000000112127890 */ /* 0x000fe2000fffe03f */
[C---:B------:R-:W-:Y:S01]  /*3ec0*/  ISETP.GT.AND P0, PT, R228.reuse, 0x1, PT ;  /* 0x00000001e400780c */ /* 0x040fe20003f04270 */
[----:B------:R-:W-:Y:S01]  /*3ed0*/  UIADD3 UR23, UR23, 0x1, URZ ;  /* 0x0000000117177890 */ /* 0x000fe2000fffe03f */
[----:B------:R-:W-:Y:S01]  /*3ee0*/  VIADD R228, R228, 0xffffffff ;  /* 0xffffffffe4e47836 */ /* 0x000fe20000000000 */
[----:B------:R-:W-:Y:S02]  /*3ef0*/  UISETP.NE.AND UP0, UPT, UR18, 0x9, UPT ;  /* 0x000000091200788c */ /* 0x000fe4000bf05270 */
[----:B------:R-:W-:Y:S02]  /*3f00*/  UISETP.NE.AND UP1, UPT, UR23, 0x9, UPT ;  /* 0x000000091700788c */ /* 0x000fe4000bf25270 */
[----:B------:R-:W-:Y:S02]  /*3f10*/  USEL UR8, URZ, 0x1, UP0 ;  /* 0x000000013f087887 */ /* 0x000fe40008000000 */
[----:B------:R-:W-:-:S02]  /*3f20*/  USEL UR18, UR18, URZ, UP0 ;  /* 0x0000003f12127287 */ /* 0x000fc40008000000 */
[----:B------:R-:W-:Y:S02]  /*3f30*/  USEL UR23, UR23, URZ, UP1 ;  /* 0x0000003f17177287 */ /* 0x000fe40008800000 */
[----:B-----5:R-:W-:Y:S01]  /*3f40*/  LOP3.LUT R227, R227, UR8, RZ, 0x3c, !PT ;  /* 0x00000008e3e37c12 */ /* 0x020fe2000f8e3cff */
[----:B------:R-:W-:Y:S01]  /*3f50*/  UMOV UR8, 0x1 ;  /* 0x0000000100087882 */ /* 0x000fe20000000000 */
[----:B------:R-:W-:Y:S08]  /*3f60*/  @P0 BRA `(.L_x_28) ;  /* 0xffffffec00880947 */ /* 0x000ff0000383ffff */
.L_x_20:
[----:B------:R-:W-:-:S04]  /*3f70*/  UISETP.NE.AND UP0, UPT, UR6, URZ, UPT ;  /* 0x0000003f0600728c */ /* 0x000fc8000bf05270 */
[----:B------:R-:W-:-:S06]  /*3f80*/  USEL UR6, URZ, 0x1, !UP0 ;  /* 0x000000013f067887 */ /* 0x000fcc000c000000 */
[----:B------:R-:W-:-:S13]  /*3f90*/  ISETP.NE.AND P0, PT, RZ, UR6, PT ;  /* 0x00000006ff007c0c */ /* 0x000fda000bf05270 */
[----:B------:R-:W-:Y:S05]  /*3fa0*/  @!P0 BRA `(.L_x_29) ;  /* 0x0000000c00dc8947 */ /* 0x000fea0003800000 */
[----:B------:R-:W3:Y:S04]  /*3fb0*/  LDL.LU R227, [R1+0x74] ;  /* 0x0000740001e37983 */ /* 0x000ee80000300800 */
[----:B---3--:R3:W-:Y:S04]  /*3fc0*/  STL [R1+0x88], R227 ;  /* 0x000088e301007387 */ /* 0x0087e80000100800 */
[----:B---3--:R-:W3:Y:S04]  /*3fd0*/  LDL.LU R227, [R1+0x70] ;  /* 0x0000700001e37983 */ /* 0x008ee80000300800 */
        /* <DEDUP_REMOVED lines=55> */
[----:B---3--:R-:W3:Y:S01]  /*4350*/  LDL.LU R227, [R1] ;  /* 0x0000000001e37983 */ /* 0x008ee20000300800 */
[----:B------:R-:W-:-:S02]  /*4360*/  WARPGROUP.DEPBAR.LE gsb0, 0x0 ;  /* 0x00008000000079c5 */ /* 0x000fc40000010000 */
[----:B------:R-:W-:Y:S01]  /*4370*/  FADD R226, R24, R226 ;  /* 0x000000e218e27221 */ /* 0x000fe20000000000 */
        /* <DEDUP_REMOVED lines=97> */
[----:B---3--:R-:W-:-:S05]  /*4990*/  FADD R227, R122, R227 ;  /* 0x000000e37ae37221 */ /* 0x008fca0000000000 */
[----:B------:R3:W-:Y:S04]  /*49a0*/  STL [R1], R227 ;  /* 0x000000e301007387 */ /* 0x0007e80000100800 */
[----:B---3--:R-:W3:Y:S02]  /*49b0*/  LDL.LU R227, [R1+0xf8] ;  /* 0x0000f80001e37983 */ /* 0x008ee40000300800 */
[----:B---3--:R-:W-:-:S05]  /*49c0*/  FADD R227, R123, R227 ;  /* 0x000000e37be37221 */ /* 0x008fca0000000000 */
[----:B------:R3:W-:Y:S04]  /*49d0*/  STL [R1+0x4], R227 ;  /* 0x000004e301007387 */ /* 0x0007e80000100800 */
        /* <DEDUP_REMOVED lines=83> */
[----:B------:R3:W-:Y:S02]  /*4f10*/  STL [R1+0x74], R227 ;  /* 0x000074e301007387 */ /* 0x0007e40000100800 */
.L_x_29:
[----:B------:R-:W-:Y:S02]  /*4f20*/  WARPGROUP.DEPBAR.LE gsb0, 0x0 ;  /* 0x00008000000079c5 */ /* 0x000fe40000010000 */
[----:B------:R-:W4:Y:S02]  /*4f30*/  LDC R24, c[0x0][0x28c] ;  /* 0x0000a300ff187b82 */ /* 0x000f240000000800 */
[----:B----4-:R-:W-:-:S13]  /*4f40*/  ISETP.GE.AND P0, PT, R24, 0x1, PT ;  /* 0x000000011800780c */ /* 0x010fda0003f06270 */
[----:B------:R-:W-:Y:S05]  /*4f50*/  @!P0 BRA `(.L_x_30) ;  /* 0x0000000000488947 */ /* 0x000fea0003800000 */
[----:B------:R-:W-:-:S06]  /*4f60*/  UISETP.NE.AND UP0, UPT, UR21, 0x3, UPT ;  /* 0x000000031500788c */ /* 0x000fcc000bf05270 */
[----:B------:R-:W-:-:S13]  /*4f70*/  PLOP3.LUT P0, PT, PT, PT, UP0, 0x80, 0x0 ;  /* 0x000000000000781c */ /* 0x000fda0003f0f008 */
[----:B------:R-:W-:Y:S05]  /*4f80*/  @!P0 BRA `(.L_x_31) ;  /* 0x0000000000048947 */ /* 0x000fea0003800000 */
[----:B------:R-:W-:Y:S01]  /*4f90*/  BPT.TRAP 0x1 ;  /* 0x000000040000795c */ /* 0x000fe20000300000 */
.L_x_31:
[----:B------:R-:W-:-:S04]  /*4fa0*/  UISETP.LT.AND UP0, UPT, UR12, 0x1, UPT ;  /* 0x000000010c00788c */ /* 0x000fc8000bf01270 */
[----:B------:R-:W-:Y:S02]  /*4fb0*/  USEL UR8, UR12, 0x1, UP0 ;  /* 0x000000010c087887 */ /* 0x000fe40008000000 */
[----:B------:R-:W-:Y:S02]  /*4fc0*/  UISETP.GT.U32.AND UP0, UPT, UR13, 0x1, UPT ;  /* 0x000000010d00788c */ /* 0x000fe4000bf04070 */
[----:B------:R-:W-:-:S04]  /*4fd0*/  UIADD3 UR8, UR5, UR12, -UR8 ;  /* 0x0000000c05087290 */ /* 0x000fc8000fffe808 */
[----:B------:R-:W-:Y:S01]  /*4fe0*/  UIMAD.WIDE.U32 UR6, UR8, 0x38e38e39, URZ ;  /* 0x38e38e39080678a5 */ /* 0x000fe2000f8e003f */
[----:B------:R-:W-:-:S03]  /*4ff0*/  PLOP3.LUT P0, PT, PT, PT, UP0, 0x80, 0x0 ;  /* 0x000000000000781c */ /* 0x000fc60003f0f008 */
[----:B------:R-:W-:-:S04]  /*5000*/  USHF.R.U32.HI UR6, URZ, 0x1, UR7 ;  /* 0x000000013f067899 */ /* 0x000fc80008011607 */
[----:B------:R-:W-:-:S04]  /*5010*/  UIMAD UR8, UR6, -0x9, UR8 ;  /* 0xfffffff7060878a4 */ /* 0x000fc8000f8e0208 */
[----:B------:R-:W-:-:S04]  /*5020*/  ULEA UR8, UR8, UR14, 0x3 ;  /* 0x0000000e08087291 */ /* 0x000fc8000f8e183f */
[----:B------:R-:W-:-:S04]  /*5030*/  UIADD3 UR8, UR8, 0x48, URZ ;  /* 0x0000004808087890 */ /* 0x000fc8000fffe03f */
[----:B------:R-:W-:-:S09]  /*5040*/  UPRMT UR8, URZ, 0x654, UR8 ;  /* 0x000006543f087896 */ /* 0x000fd20008000008 */
[----:B------:R-:W-:Y:S01]  /*5050*/  SYNCS.ARRIVE.TRANS64.RED.A1T0 RZ, [UR8], RZ ;  /* 0x000000ffffff79a7 */ /* 0x000fe20008100408 */
[----:B------:R-:W-:Y:S05]  /*5060*/  @P0 BRA `(.L_x_30) ;  /* 0x0000000000040947 */ /* 0x000fea0003800000 */
[----:B------:R-:W-:Y:S01]  /*5070*/  BPT.TRAP 0x1 ;  /* 0x000000040000795c */ /* 0x000fe20000300000 */
.L_x_30:
[----:B------:R4:W-:Y:S01]  /*5080*/  STL [R1+0x8c], R2 ;  /* 0x00008c0201007387 */ /* 0x0009e20000100800 */
[----:B------:R-:W0:Y:S01]  /*5090*/  LDC R28, c[0x0][0x288] ;  /* 0x0000a200ff1c7b82 */ /* 0x000e220000000800 */
[----:B------:R-:W-:Y:S02]  /*50a0*/  UIADD3 UR9, UR12, UR5, URZ ;  /* 0x000000050c097290 */ /* 0x000fe4000fffe03f */
[----:B------:R1:W-:Y:S01]  /*50b0*/  STL [R1+0x88], R0 ;  /* 0x0000880001007387 */ /* 0x0003e20000100800 */
[----:B------:R-:W-:Y:S01]  /*50c0*/  USHF.R.S32.HI UR10, URZ, 0x1f, UR22 ;  /* 0x0000001f3f0a7899 */ /* 0x000fe20008011416 */
[----:B------:R-:W-:Y:S01]  /*50d0*/  ULDC.64 UR14, c[0x0][0x5d0] ;  /* 0x00017400000e7ab9 */ /* 0x000fe20000000a00 */
[----:B------:R-:W-:Y:S01]  /*50e0*/  ULDC UR11, c[0x0][0x284] ;  /* 0x0000a100000b7ab9 */ /* 0x000fe20000000800 */
[----:B----4-:R-:W4:Y:S01]  /*50f0*/  S2R R2, SR_TID.X ;  /* 0x0000000000027919 */ /* 0x010f220000002100 */
[----:B-1----:R-:W2:Y:S04]  /*5100*/  LDL.LU R0, [R1+0x80] ;  /* 0x0000800001007983 */ /* 0x002ea80000300800 */
[----:B---3--:R-:W3:Y:S01]  /*5110*/  LDL.LU R227, [R1+0x84] ;  /* 0x0000840001e37983 */ /* 0x008ee20000300800 */
[----:B------:R-:W-:-:S02]  /*5120*/  UISETP.GT.U32.AND UP0, UPT, UR9, 0x8, UPT ;  /* 0x000000080900788c */ /* 0x000fc4000bf04070 */
[----:B------:R-:W-:Y:S01]  /*5130*/  UISETP.GE.U32.AND UP1, UPT, UR12, 0x9, UPT ;  /* 0x000000090c00788c */ /* 0x000fe2000bf26070 */
[--C-:B----4-:R-:W-:Y:S02]  /*5140*/  SHF.R.U32.HI R24, RZ, 0x2, R2.reuse ;  /* 0x00000002ff187819 */ /* 0x110fe40000011602 */
[----:B------:R-:W-:Y:S02]  /*5150*/  LOP3.LUT R26, R2, 0x60, RZ, 0xc0, !PT ;  /* 0x00000060021a7812 */ /* 0x000fe400078ec0ff */
[----:B------:R-:W-:Y:S02]  /*5160*/  SHF.R.U32.HI R27, RZ, 0x7, R2 ;  /* 0x00000007ff1b7819 */ /* 0x000fe40000011602 */
[----:B------:R-:W-:Y:S02]  /*5170*/  LOP3.LUT R25, R24, 0x7, RZ, 0xc0, !PT ;  /* 0x0000000718197812 */ /* 0x000fe400078ec0ff */
[----:B------:R-:W-:Y:S02]  /*5180*/  SHF.R.U32.HI R26, RZ, 0x1, R26 ;  /* 0x00000001ff1a7819 */ /* 0x000fe4000001161a */
[----:B------:R-:W-:-:S02]  /*5190*/  LOP3.LUT R24, R27, 0x1, RZ, 0xc0, !PT ;  /* 0x000000011b187812 */ /* 0x000fc400078ec0ff */
[----:B------:R-:W-:-:S03]  /*51a0*/  IADD3 R29, RZ, -R26, -R25 ;  /* 0x8000001aff1d7210 */ /* 0x000fc60007ffe819 */
[C---:B------:R-:W-:Y:S02]  /*51b0*/  IMAD.SHL.U32 R30, R24.reuse, 0x40, RZ ;  /* 0x00000040181e7824 */ /* 0x040fe400078e00ff */
[----:B------:R-:W-:Y:S02]  /*51c0*/  IMAD R29, R24, -0x40, R29 ;  /* 0xffffffc0181d7824 */ /* 0x000fe400078e021d */
[----:B------:R-:W-:Y:S01]  /*51d0*/  IMAD.SHL.U32 R24, R2, 0x2, RZ ;  /* 0x0000000202187824 */ /* 0x000fe200078e00ff */
[----:B------:R-:W-:-:S04]  /*51e0*/  LOP3.LUT R27, R30, 0x40, R25, 0xe2, !PT ;  /* 0x000000401e1b7812 */ /* 0x000fc800078ee219 */
[----:B------:R-:W-:Y:S02]  /*51f0*/  LOP3.LUT R30, R24, 0x6, RZ, 0xc0, !PT ;  /* 0x00000006181e7812 */ /* 0x000fe400078ec0ff */
[----:B------:R-:W-:Y:S02]  /*5200*/  LOP3.LUT R24, R2, 0x3, RZ, 0xc0, !PT ;  /* 0x0000000302187812 */ /* 0x000fe400078ec0ff */
[----:B------:R1:W5:Y:S01]  /*5210*/  LDL.LU R2, [R1+0x8c] ;  /* 0x00008c0001027983 */ /* 0x0003620000300800 */
[----:B------:R-:W-:Y:S01]  /*5220*/  UIMAD.WIDE.U32 UR6, UR9, 0x38e38e39, URZ ;  /* 0x38e38e39090678a5 */ /* 0x000fe2000f8e003f */
[----:B--2---:R-:W-:Y:S01]  /*5230*/  PRMT R30, R30, 0x6540, R0 ;  /* 0x000065401e1e7816 */ /* 0x004fe20000000000 */
[----:B------:R-:W-:Y:S02]  /*5240*/  IMAD.SHL.U32 R35, R0, 0x100, RZ ;  /* 0x0000010000237824 */ /* 0x000fe400078e00ff */
[----:B------:R1:W5:Y:S01]  /*5250*/  LDL.LU R0, [R1+0x88] ;  /* 0x0000880001007983 */ /* 0x0003620000300800 */
[----:B0-----:R-:W-:Y:S01]  /*5260*/  IMAD R34, R24, -0x2, R28 ;  /* 0xfffffffe18227824 */ /* 0x001fe200078e021c */
[----:B------:R-:W-:Y:S01]  /*5270*/  UIMAD UR5, UR10, UR14, URZ ;  /* 0x0000000e0a0572a4 */ /* 0x000fe2000f8e023f */
[----:B------:R-:W-:Y:S01]  /*5280*/  ISETP.GE.AND P0, PT, R35, R28, PT ;  /* 0x0000001c2300720c */ /* 0x000fe20003f06270 */
[C---:B---3--:R-:W-:Y:S01]  /*5290*/  IMAD.SHL.U32 R28, R227.reuse, 0x80, RZ ;  /* 0x00000080e31c7824 */ /* 0x048fe200078e00ff */
[----:B------:R-:W-:Y:S01]  /*52a0*/  UISETP.LT.U32.AND UP0, UPT, UR12, 0x9, UP0 ;  /* 0x000000090c00788c */ /* 0x000fe20008701070 */
[--C-:B------:R-:W-:Y:S01]  /*52b0*/  SHF.R.S32.HI R31, RZ, 0x1f, R30.reuse ;  /* 0x0000001fff1f7819 */ /* 0x100fe2000001141e */
[----:B------:R-:W-:Y:S01]  /*52c0*/  UIMAD UR8, UR22, UR15, UR5 ;  /* 0x0000000f160872a4 */ /* 0x000fe2000f8e0205 */
[----:B------:R-:W-:Y:S01]  /*52d0*/  IMAD.U32 R25, RZ, RZ, UR14 ;  /* 0x0000000eff197e24 */ /* 0x000fe2000f8e00ff */
[C---:B------:R-:W-:Y:S01]  /*52e0*/  ISETP.GE.OR P0, PT, R28.reuse, UR11, P0 ;  /* 0x0000000b1c007c0c */ /* 0x040fe20008706670 */
[----:B------:R-:W-:Y:S01]  /*52f0*/  USEL UR5, URZ, 0x1, !UP0 ;  /* 0x000000013f057887 */ /* 0x000fe2000c000000 */
[----:B------:R-:W-:Y:S01]  /*5300*/  IMAD.WIDE R32, R227, 0x80, RZ ;  /* 0x00000080e3207825 */ /* 0x000fe200078e02ff */
[----:B------:R-:W-:Y:S01]  /*5310*/  USHF.R.U32.HI UR6, URZ, 0x1, UR7 ;  /* 0x000000013f067899 */ /* 0x000fe20008011607 */
[----:B------:R-:W-:Y:S01]  /*5320*/  IADD3 R38, -R28, UR11, R29 ;  /* 0x0000000b1c267c10 */ /* 0x000fe2000fffe11d */
[----:B------:R-:W-:Y:S01]  /*5330*/  ULOP3.LUT UR4, UR4, UR5, URZ, 0x3c, !UPT ;  /* 0x0000000504047292 */ /* 0x000fe2000f8e3c3f */
[----:B------:R-:W-:Y:S01]  /*5340*/  IMAD.WIDE.U32 R24, R25, UR22, R30 ;  /* 0x0000001619187c25 */ /* 0x000fe2000f8e001e */
[----:B------:R-:W-:Y:S01]  /*5350*/  UIMAD UR5, UR6, -0x9, UR9 ;  /* 0xfffffff7060578a4 */ /* 0x000fe2000f8e0209 */
[----:B------:R-:W-:Y:S01]  /*5360*/  LOP3.LUT R39, R32, R27, R26, 0xfe, !PT ;  /* 0x0000001b20277212 */ /* 0x000fe200078efe1a */
[----:B------:R-:W-:Y:S01]  /*5370*/  @UP1 ULOP3.LUT UR4, UR4, 0x1, UR6, 0x78, !UPT ;  /* 0x0000000104041892 */ /* 0x000fe2000f8e7806 */
[----:B------:R-:W-:-:S02]  /*5380*/  VIADD R25, R25, UR8 ;  /* 0x0000000819197c36 */ /* 0x000fc40008000000 */
[----:B------:R-:W-:Y:S02]  /*5390*/  IMAD.IADD R35, R34, 0x1, -R35 ;  /* 0x0000000122237824 */ /* 0x000fe400078e0a23 */
[----:B------:R-:W-:Y:S01]  /*53a0*/  IMAD.MOV.U32 R34, RZ, RZ, -0x1 ;  /* 0xffffffffff227424 */ /* 0x000fe200078e00ff */
[----:B-1----:R-:W-:Y:S06]  /*53b0*/  @P0 BRA `(.L_x_32) ;  /* 0x0000008c00980947 */ /* 0x002fec0003800000 */
[----:B------:R-:W0:Y:S01]  /*53c0*/  LDC.64 R28, c[0x0][0x5c8] ;  /* 0x00017200ff1c7b82 */ /* 0x000e220000000a00 */
[----:B------:R-:W-:Y:S01]  /*53d0*/  ULDC.64 UR6, c[0x0][0x5c0] ;  /* 0x0001700000067ab9 */ /* 0x000fe20000000a00 */
[----:B------:R-:W-:Y:S01]  /*53e0*/  BSSY B0, `(.L_x_32) ;  /* 0x00008e3000007945 */ /* 0x000fe20003800000 */
[-C--:B0-----:R-:W-:Y:S02]  /*53f0*/  IMAD R26, R33, R28.reuse, RZ ;  /* 0x0000001c211a7224 */ /* 0x081fe400078e02ff */
[----:B------:R-:W-:-:S04]  /*5400*/  IMAD.WIDE.U32 R24, R39, R28, R24 ;  /* 0x0000001c27187225 */ /* 0x000fc800078e0018 */
[----:B------:R-:W-:Y:S01]  /*5410*/  IMAD R27, R39, R29, R26 ;  /* 0x0000001d271b7224 */ /* 0x000fe200078e021a */
[----:B------:R-:W-:Y:S02]  /*5420*/  LEA R26, P0, R28, R24, 0x3 ;  /* 0x000000181c1a7211 */ /* 0x000fe400078018ff */
[----:B------:R-:W-:Y:S01]  /*5430*/  IADD3 R24, P1, R24, UR6, RZ ;  /* 0x0000000618187c10 */ /* 0x000fe2000ff3e0ff */
[----:B------:R-:W-:Y:S01]  /*5440*/  IMAD.IADD R27, R25, 0x1, R27 ;  /* 0x00000001191b7824 */ /* 0x000fe200078e021b */
[----:B------:R-:W-:-:S04]  /*5450*/  IADD3 R26, P3, R26, UR6, RZ ;  /* 0x000000061a1a7c10 */ /* 0x000fc8000ff7e0ff */
[----:B------:R-:W-:Y:S02]  /*5460*/  LEA.HI.X R28, R28, R27, R29, 0x3, P0 ;  /* 0x0000001b1c1c7211 */ /* 0x000fe400000f1c1d */
[----:B------:R-:W-:Y:S02]  /*5470*/  FSETP.NEU.AND P0, PT, RZ, UR19, PT ;  /* 0x00000013ff007c0b */ /* 0x000fe4000bf0d000 */
[----:B------:R-:W-:Y:S02]  /*5480*/  IADD3.X R25, R27, UR7, RZ, P1, !PT ;  /* 0x000000071b197c10 */ /* 0x000fe40008ffe4ff */
[----:B------:R-:W-:-:S09]  /*5490*/  IADD3.X R27, R28, UR7, RZ, P3, !PT ;  /* 0x000000071c1b7c10 */ /* 0x000fd20009ffe4ff */
[----:B------:R-:W-:Y:S05]  /*54a0*/  @!P0 BRA `(.L_x_33) ;  /* 0x0000006800d88947 */ /* 0x000fea0003800000 */
[----:B------:R-:W-:Y:S01]  /*54b0*/  ULDC.64 UR8, c[0x0][0x5b8] ;  /* 0x00016e0000087ab9 */ /* 0x000fe20000000a00 */
[----:B------:R-:W-:Y:S01]  /*54c0*/  ISETP.GE.AND P0, PT, R38, 0x1, PT ;  /* 0x000000012600780c */ /* 0x000fe20003f06270 */
[----:B------:R-:W-:Y:S02]  /*54d0*/  UIMAD UR6, UR10, UR8, URZ ;  /* 0x000000080a0672a4 */ /* 0x000fe4000f8e023f */
[----:B------:R-:W-:Y:S01]  /*54e0*/  IMAD.U32 R29, RZ, RZ, UR8 ;  /* 0x00000008ff1d7e24 */ /* 0x000fe2000f8e00ff */
[----:B------:R-:W-:Y:S01]  /*54f0*/  BSSY B1, `(.L_x_34) ;  /* 0x000000f000017945 */ /* 0x000fe20003800000 */
[----:B------:R-:W-:Y:S01]  /*5500*/  ISETP.LT.OR P4, PT, R35, 0x1, !P0 ;  /* 0x000000012300780c */ /* 0x000fe20004781670 */
[----:B------:R-:W-:Y:S02]  /*5510*/  UIMAD UR6, UR22, UR9, UR6 ;  /* 0x00000009160672a4 */ /* 0x000fe4000f8e0206 */
[----:B------:R-:W-:Y:S01]  /*5520*/  IMAD.WIDE.U32 R30, R29, UR22, R30 ;  /* 0x000000161d1e7c25 */ /* 0x000fe2000f8e001e */
[----:B------:R-:W-:-:S03]  /*5530*/  ULDC.64 UR8, c[0x0][0x5a8] ;  /* 0x00016a0000087ab9 */ /* 0x000fc60000000a00 */
[----:B------:R-:W-:Y:S01]  /*5540*/  VIADD R31, R31, UR6 ;  /* 0x000000061f1f7c36 */ /* 0x000fe20008000000 */
[----:B------:R-:W-:Y:S02]  /*5550*/  ULDC.64 UR6, c[0x0][0x5b0] ;  /* 0x00016c0000067ab9 */ /* 0x000fe40000000a00 */
[----:B------:R-:W-:Y:S02]  /*5560*/  IMAD R36, R33, UR6, RZ ;  /* 0x0000000621247c24 */ /* 0x000fe4000f8e02ff */
[----:B------:R-:W-:-:S04]  /*5570*/  IMAD.WIDE.U32 R28, R39, UR6, R30 ;  /* 0x00000006271c7c25 */ /* 0x000fc8000f8e001e */
[--C-:B------:R-:W-:Y:S01]  /*5580*/  IMAD R37, R39, UR7, R36.reuse ;  /* 0x0000000727257c24 */ /* 0x100fe2000f8e0224 */
[----:B------:R-:W-:Y:S02]  /*5590*/  IADD3 R28, P1, R28, UR8, RZ ;  /* 0x000000081c1c7c10 */ /* 0x000fe4000ff3e0ff */
[----:B------:R-:W-:Y:S02]  /*55a0*/  PRMT R36, RZ, 0x7610, R36 ;  /* 0x00007610ff247816 */ /* 0x000fe40000000024 */
[----:B------:R-:W-:Y:S01]  /*55b0*/  IADD3.X R29, R29, UR9, R37, P1, !PT ;  /* 0x000000091d1d7c10 */ /* 0x000fe20008ffe425 */
[----:B------:R-:W-:Y:S08]  /*55c0*/  @P4 BRA `(.L_x_35) ;  /* 0x0000000000044947 */ /* 0x000ff00003800000 */
[----:B------:R0:W5:Y:S02]  /*55d0*/  LDG.E.U8 R36, desc[UR16][R28.64] ;  /* 0x000000101c247981 */ /* 0x000164000c1e1100 */
.L_x_35:
[----:B------:R-:W-:Y:S05]  /*55e0*/  BSYNC B1 ;  /* 0x0000000000017941 */ /* 0x000fea0003800000 */
.L_x_34:
[----:B-----5:R-:W-:Y:S01]  /*55f0*/  LOP3.LUT R36, R36, 0xff, RZ, 0xc0, !PT ;  /* 0x000000ff24247812 */ /* 0x020fe200078ec0ff */
[----:B------:R-:W-:Y:S01]  /*5600*/  BSSY B1, `(.L_x_36) ;  /* 0x000000b000017945 */ /* 0x000fe20003800000 */
[----:B------:R-:W-:Y:S02]  /*5610*/  ISETP.LT.OR P3, PT, R35, 0x2, !P0 ;  /* 0x000000022300780c */ /* 0x000fe40004761670 */
[----:B------:R-:W-:-:S05]  /*5620*/  F2FP.F16.E4M3.UNPACK_B R36, R36 ;  /* 0x00000024ff24723e */ /* 0x000fca00020006ff */
[----:B------:R-:W-:-:S05]  /*5630*/  HADD2.F32 R36, -RZ, R36.H0_H0 ;  /* 0x20000024ff247230 */ /* 0x000fca0000004100 */
[----:B------:R-:W-:Y:S01]  /*5640*/  FMUL R37, R36, UR19 ;  /* 0x0000001324257c20 */ /* 0x000fe20008400000 */
[----:B------:R-:W-:-:S03]  /*5650*/  PRMT R36, RZ, 0x7610, R36 ;  /* 0x00007610ff247816 */ /* 0x000fc60000000024 */
[----:B------:R-:W-:-:S05]  /*5660*/  FFMA R37, R226, UR20, R37 ;  /* 0x00000014e2257c23 */ /* 0x000fca0008000025 */
[----:B------:R-:W-:-:S05]  /*5670*/  F2FP.SATFINITE.E4M3.F32.PACK_AB_MERGE_C R37, RZ, R37, RZ ;  /* 0x00000025ff25723e */ /* 0x000fca00048070ff */
[----:B------:R1:W-:Y:S01]  /*5680*/  @!P4 STG.E.U8 desc[UR16][R24.64], R37 ;  /* 0x000000251800c986 */ /* 0x0003e2000c101110 */
[----:B------:R-:W-:Y:S05]  /*5690*/  @P3 BRA `(.L_x_37) ;  /* 0x0000000000043947 */ /* 0x000fea0003800000 */
[----:B------:R2:W5:Y:S02]  /*56a0*/  LDG.E.U8 R36, desc[UR16][R28.64+0x1] ;  /* 0x000001101c247981 */ /* 0x000564000c1e1100 */
.L_x_37:
[----:B------:R-:W-:Y:S05]  /*56b0*/  BSYNC B1 ;  /* 0x0000000000017941 */ /* 0x000fea0003800000 */
.L_x_36:
[----:B-----5:R-:W-:Y:S01]  /*56c0*/  LOP3.LUT R36, R36, 0xff, RZ, 0xc0, !PT ;  /* 0x000000ff24247812 */ /* 0x020fe200078ec0ff */
[----:B------:R-:W-:Y:S01]  /*56d0*/  BSSY B1, `(.L_x_38) ;  /* 0x0000013000017945 */ /* 0x000fe20003800000 */
[----:B-1----:R-:W-:Y:S02]  /*56e0*/  IADD3 R37, P1, R39, 0x8, RZ ;  /* 0x0000000827257810 */ /* 0x002fe40007f3e0ff */
[----:B------:R-:W-:-:S03]  /*56f0*/  F2FP.F16.E4M3.UNPACK_B R36, R36 ;  /* 0x00000024ff24723e */ /* 0x000fc600020006ff */
[----:B------:R-:W-:Y:S01]  /*5700*/  IMAD.X R32, RZ, RZ, R33, P1 ;  /* 0x000000ffff207224 */ /* 0x000fe200008e0621 */
[----:B------:R-:W-:Y:S01]  /*5710*/  ISETP.GE.AND P1, PT, R38, 0x9, PT ;  /* 0x000000092600780c */ /* 0x000fe20003f26270 */
[----:B------:R-:W-:Y:S02]  /*5720*/  HADD2.F32 R36, -RZ, R36.H0_H0 ;  /* 0x20000024ff247230 */ /* 0x000fe40000004100 */
[----:B------:R-:W-:Y:S01]  /*5730*/  IMAD R32, R32, UR6, RZ ;  /* 0x0000000620207c24 */ /* 0x000fe2000f8e02ff */
[----:B------:R-:W-:Y:S01]  /*5740*/  ISETP.LT.OR P5, PT, R35, 0x1, !P1 ;  /* 0x000000012300780c */ /* 0x000fe20004fa1670 */
[----:B------:R-:W-:-:S04]  /*5750*/  IMAD.WIDE.U32 R30, R37, UR6, R30 ;  /* 0x00000006251e7c25 */ /* 0x000fc8000f8e001e */
[----:B------:R-:W-:Y:S01]  /*5760*/  FMUL R36, R36, UR19 ;  /* 0x0000001324247c20 */ /* 0x000fe20008400000 */
[----:B------:R-:W-:-:S03]  /*5770*/  IMAD R37, R37, UR7, R32 ;  /* 0x0000000725257c24 */ /* 0x000fc6000f8e0220 */
[----:B------:R-:W-:Y:S01]  /*5780*/  FFMA R36, R225, UR20, R36 ;  /* 0x00000014e1247c23 */ /* 0x000fe20008000024 */
[----:B------:R-:W-:Y:S02]  /*5790*/  IADD3 R30, P4, R30, UR8, RZ ;  /* 0x000000081e1e7c10 */ /* 0x000fe4000ff9e0ff */
[----:B------:R-:W-:Y:S02]  /*57a0*/  PRMT R32, RZ, 0x7610, R32 ;  /* 0x00007610ff207816 */ /* 0x000fe40000000020 */
[----:B------:R-:W-:Y:S02]  /*57b0*/  F2FP.SATFINITE.E4M3.F32.PACK_AB_MERGE_C R33, RZ, R36, RZ ;  /* 0x00000024ff21723e */ /* 0x000fe400048070ff */
[----:B------:R-:W-:-:S03]  /*57c0*/  IADD3.X R31, R31, UR9, R37, P4, !PT ;  /* 0x000000091f1f7c10 */ /* 0x000fc6000a7fe425 */
[----:B------:R1:W-:Y:S01]  /*57d0*/  @!P3 STG.E.U8 desc[UR16][R24.64+0x1], R33 ;  /* 0x000001211800b986 */ /* 0x0003e2000c101110 */
[----:B------:R-:W-:Y:S05]  /*57e0*/  @P5 BRA `(.L_x_39) ;  /* 0x0000000000045947 */ /* 0x000fea0003800000 */
[----:B------:R3:W5:Y:S02]  /*57f0*/  LDG.E.U8 R32, desc[UR16][R30.64] ;  /* 0x000000101e207981 */ /* 0x000764000c1e1100 */
.L_x_39:
[----:B------:R-:W-:Y:S05]  /*5800*/  BSYNC B1 ;  /* 0x0000000000017941 */ /* 0x000fea0003800000 */
.L_x_38:
[----:B-----5:R-:W-:Y:S01]  /*5810*/  LOP3.LUT R32, R32, 0xff, RZ, 0xc0, !PT ;  /* 0x000000ff20207812 */ /* 0x020fe200078ec0ff */
[----:B------:R-:W-:Y:S01]  /*5820*/  BSSY B1, `(.L_x_40) ;  /* 0x000000b000017945 */ /* 0x000fe20003800000 */
[----:B------:R-:W-:Y:S02]  /*5830*/  ISETP.LT.OR P3, PT, R35, 0x2, !P1 ;  /* 0x000000022300780c */ /* 0x000fe40004f61670 */
[----:B------:R-:W-:-:S05]  /*5840*/  F2FP.F16.E4M3.UNPACK_B R32, R32 ;  /* 0x00000020ff20723e */ /* 0x000fca00020006ff */
[----:B------:R-:W-:-:S05]  /*5850*/  HADD2.F32 R32, -RZ, R32.H0_H0 ;  /* 0x20000020ff207230 */ /* 0x000fca0000004100 */
[----:B-1----:R-:W-:Y:S01]  /*5860*/  FMUL R33, R32, UR19 ;  /* 0x0000001320217c20 */ /* 0x002fe20008400000 */
[----:B------:R-:W-:-:S03]  /*5870*/  PRMT R32, RZ, 0x7610, R32 ;  /* 0x00007610ff207816 */ /* 0x000fc60000000020 */
[----:B------:R-:W-:-:S05]  /*5880*/  FFMA R33, R224, UR20, R33 ;  /* 0x00000014e0217c23 */ /* 0x000fca0008000021 */
[----:B------:R-:W-:-:S05]  /*5890*/  F2FP.SATFINITE.E4M3.F32.PACK_AB_MERGE_C R33, RZ, R33, RZ ;  /* 0x00000021ff21723e */ /* 0x000fca00048070ff */
[----:B------:R1:W-:Y:S01]  /*58a0*/  @!P5 STG.E.U8 desc[UR16][R26.64], R33 ;  /* 0x000000211a00d986 */ /* 0x0003e2000c101110 */
[----:B------:R-:W-:Y:S05]  /*58b0*/  @P3 BRA `(.L_x_41) ;  /* 0x0000000000043947 */ /* 0x000fea0003800000 */
[----:B------:R4:W5:Y:S02]  /*58c0*/  LDG.E.U8 R32, desc[UR16][R30.64+0x1] ;  /* 0x000001101e207981 */ /* 0x000964000c1e1100 */
.L_x_41:
[----:B------:R-:W-:Y:S05]  /*58d0*/  BSYNC B1 ;  /* 0x0000000000017941 */ /* 0x000fea0003800000 */
.L_x_40:
[----:B-----5:R-:W-:Y:S01]  /*58e0*/  LOP3.LUT R32, R32, 0xff, RZ, 0xc0, !PT ;  /* 0x000000ff20207812 */ /* 0x020fe200078ec0ff */
[----:B------:R-:W-:Y:S01]  /*58f0*/  BSSY B1, `(.L_x_42) ;  /* 0x000000b000017945 */ /* 0x000fe20003800000 */
[----:B------:R-:W-:Y:S02]  /*5900*/  ISETP.LT.OR P4, PT, R35, 0x9, !P0 ;  /* 0x000000092300780c */ /* 0x000fe40004781670 */
[----:B------:R-:W-:-:S05]  /*5910*/  F2FP.F16.E4M3.UNPACK_B R32, R32 ;  /* 0x00000020ff20723e */ /* 0x000fca00020006ff */
[----:B------:R-:W-:-:S05]  /*5920*/  HADD2.F32 R32, -RZ, R32.H0_H0 ;  /* 0x20000020ff207230 */ /* 0x000fca0000004100 */
[----:B------:R-:W-:-:S04]  /*5930*/  FMUL R32, R32, UR19 ;  /* 0x0000001320207c20 */ /* 0x000fc80008400000 */
[----:B------:R-:W-:-:S05]  /*5940*/  FFMA R32, R223, UR20, R32 ;  /* 0x00000014df207c23 */ /* 0x000fca0008000020 */
[----:B-1----:R-:W-:Y:S02]  /*5950*/  F2FP.SATFINITE.E4M3.F32.PACK_AB_MERGE_C R33, RZ, R32, RZ ;  /* 0x00000020ff21723e */ /* 0x002fe400048070ff */
[----:B------:R-:W-:-:S03]  /*5960*/  PRMT R32, RZ, 0x7610, R32 ;  /* 0x00007610ff207816 */ /* 0x000fc60000000020 */
[----:B------:R1:W-:Y:S01]  /*5970*/  @!P3 STG.E.U8 desc[UR16][R26.64+0x1], R33 ;  /* 0x000001211a00b986 */ /* 0x0003e2000c101110 */
[----:B------:R-:W-:Y:S05]  /*5980*/  @P4 BRA `(.L_x_43) ;  /* 0x0000000000044947 */ /* 0x000fea0003800000 */
[----:B------:R0:W5:Y:S02]  /*5990*/  LDG.E.U8 R32, desc[UR16][R28.64+0x8] ;  /* 0x000008101c207981 */ /* 0x000164000c1e1100 */
.L_x_43:
[----:B------:R-:W-:Y:S05]  /*59a0*/  BSYNC B1 ;  /* 0x0000000000017941 */ /* 0x000fea0003800000 */
.L_x_42:
        /* <DEDUP_REMOVED lines=12> */
.L_x_45:
[----:B------:R-:W-:Y:S05]  /*5a70*/  BSYNC B1 ;  /* 0x0000000000017941 */ /* 0x000fea0003800000 */
.L_x_44:
        /* <DEDUP_REMOVED lines=12> */
.L_x_47:
[----:B------:R-:W-:Y:S05]  /*5b40*/  BSYNC B1 ;  /* 0x0000000000017941 */ /* 0x000fea0003800000 */
.L_x_46:
        /* <DEDUP_REMOVED lines=12> */
.L_x_49:
[----:B------:R-:W-:Y:S05]  /*5c10*/  BSYNC B1 ;  /* 0x0000000000017941 */ /* 0x000fea0003800000 */
.L_x_48:
        /* <DEDUP_REMOVED lines=12> */
.L_x_51:
[----:B------:R-:W-:Y:S05]  /*5ce0*/  BSYNC B1 ;  /* 0x0000000000017941 */ /* 0x000fea0003800000 */
.L_x_50:
        /* <DEDUP_REMOVED lines=12> */
.L_x_53:
[----:B------:R-:W-:Y:S05]  /*5db0*/  BSYNC B1 ;  /* 0x0000000000017941 */ /* 0x000fea0003800000 */
.L_x_52:
        /* <DEDUP_REMOVED lines=12> */
.L_x_55:
[----:B------:R-:W-:Y:S05]  /*5e80*/  BSYNC B1 ;  /* 0x0000000000017941 */ /* 0x000fea0003800000 */
.L_x_54:
        /* <DEDUP_REMOVED lines=12> */
.L_x_57:
[----:B------:R-:W-:Y:S05]  /*5f50*/  BSYNC B1 ;  /* 0x0000000000017941 */ /* 0x000fea0003800000 */
.L_x_56:
        /* <DEDUP_REMOVED lines=12> */
.L_x_59:
[----:B------:R-:W-:Y:S05]  /*6020*/  BSYNC B1 ;  /* 0x0000000000017941 */ /* 0x000fea0003800000 */
.L_x_58:
        /* <DEDUP_REMOVED lines=12> */
.L_x_61:
[----:B------:R-:W-:Y:S05]  /*60f0*/  BSYNC B1 ;  /* 0x0000000000017941 */ /* 0x000fea0003800000 */
.L_x_60:
        /* <DEDUP_REMOVED lines=12> */
.L_x_63:
[----:B------:R-:W-:Y:S05]  /*61c0*/  BSYNC B1 ;  /* 0x0000000000017941 */ /* 0x000fea0003800000 */
.L_x_62:
        /* <DEDUP_REMOVED lines=12> */
.L_x_65:
[----:B------:R-:W-:Y:S05]  /*6290*/  BSYNC B1 ;  /* 0x0000000000017941 */ /* 0x000fea0003800000 */
.L_x_64:
        /* <DEDUP_REMOVED lines=12> */
.L_x_67:
[----:B------:R-:W-:Y:S05]  /*6360*/  BSYNC B1 ;  /* 0x0000000000017941 */ /* 0x000fea0003800000 */
.L_x_66:
        /* <DEDUP_REMOVED lines=12> */
.L_x_69:
[----:B------:R-:W-:Y:S05]  /*6430*/  BSYNC B1 ;  /* 0x0000000000017941 */ /* 0x000fea0003800000 */
.L_x_68:
        /* <DEDUP_REMOVED lines=12> */
.L_x_71:
[----:B------:R-:W-:Y:S05]  /*6500*/  BSYNC B1 ;  /* 0x0000000000017941 */ /* 0x000fea0003800000 */
.L_x_70:
        /* <DEDUP_REMOVED lines=12> */
.L_x_73:
[----:B------:R-:W-:Y:S05]  /*65d0*/  BSYNC B1 ;  /* 0x0000000000017941 */ /* 0x000fea0003800000 */
.L_x_72:
        /* <DEDUP_REMOVED lines=12> */
.L_x_75:
[----:B------:R-:W-:Y:S05]  /*66a0*/  BSYNC B1 ;  /* 0x0000000000017941 */ /* 0x000fea0003800000 */
.L_x_74:
        /* <DEDUP_REMOVED lines=12> */
.L_x_77:
[----:B------:R-:W-:Y:S05]  /*6770*/  BSYNC B1 ;  /* 0x0000000000017941 */ /* 0x000fea0003800000 */
.L_x_76:
        /* <DEDUP_REMOVED lines=12> */
.L_x_79:
[----:B------:R-:W-:Y:S05]  /*6840*/  BSYNC B1 ;  /* 0x0000000000017941 */ /* 0x000fea0003800000 */
.L_x_78:
        /* <DEDUP_REMOVED lines=12> */
.L_x_81:
[----:B------:R-:W-:Y:S05]  /*6910*/  BSYNC B1 ;  /* 0x0000000000017941 */ /* 0x000fea0003800000 */
.L_x_80:
        /* <DEDUP_REMOVED lines=12> */
.L_x_83:
[----:B------:R-:W-:Y:S05]  /*69e0*/  BSYNC B1 ;  /* 0x0000000000017941 */ /* 0x000fea0003800000 */
.L_x_82:
        /* <DEDUP_REMOVED lines=12> */
.L_x_85:
[----:B------:R-:W-:Y:S05]  /*6ab0*/  BSYNC B1 ;  /* 0x0000000000017941 */ /* 0x000fea0003800000 */
.L_x_84:
        /* <DEDUP_REMOVED lines=12> */
.L_x_87:
[----:B------:R-:W-:Y:S05]  /*6b80*/  BSYNC B1 ;  /* 0x0000000000017941 */ /* 0x000fea0003800000 */
.L_x_86:
        /* <DEDUP_REMOVED lines=12> */
.L_x_89:
[----:B------:R-:W-:Y:S05]  /*6c50*/  BSYNC B1 ;  /* 0x0000000000017941 */ /* 0x000fea0003800000 */
.L_x_88:
        /* <DEDUP_REMOVED lines=12> */
.L_x_91:
[----:B------:R-:W-:Y:S05]  /*6d20*/  BSYNC B1 ;  /* 0x0000000000017941 */ /* 0x000fea0003800000 */
.L_x_90:
        /* <DEDUP_REMOVED lines=12> */
.L_x_93:
[----:B------:R-:W-:Y:S05]  /*6df0*/  BSYNC B1 ;  /* 0x0000000000017941 */ /* 0x000fea0003800000 */
.L_x_92:
        /* <DEDUP_REMOVED lines=12> */
.L_x_95:
[----:B------:R-:W-:Y:S05]  /*6ec0*/  BSYNC B1 ;  /* 0x0000000000017941 */ /* 0x000fea0003800000 */
.L_x_94:
        /* <DEDUP_REMOVED lines=12> */
.L_x_97:
[----:B------:R-:W-:Y:S05]  /*6f90*/  BSYNC B1 ;  /* 0x0000000000017941 */ /* 0x000fea0003800000 */
.L_x_96:
        /* <DEDUP_REMOVED lines=12> */
.L_x_99:
[----:B------:R-:W-:Y:S05]  /*7060*/  BSYNC B1 ;  /* 0x0000000000017941 */ /* 0x000fea0003800000 */
.L_x_98:
        /* <DEDUP_REMOVED lines=12> */
.L_x_101:
[----:B------:R-:W-:Y:S05]  /*7130*/  BSYNC B1 ;  /* 0x0000000000017941 */ /* 0x000fea0003800000 */
.L_x_100:
        /* <DEDUP_REMOVED lines=12> */
.L_x_103:
[----:B------:R-:W-:Y:S05]  /*7200*/  BSYNC B1 ;  /* 0x0000000000017941 */ /* 0x000fea0003800000 */
.L_x_102:
        /* <DEDUP_REMOVED lines=12> */
.L_x_105:
[----:B------:R-:W-:Y:S05]  /*72d0*/  BSYNC B1 ;  /* 0x0000000000017941 */ /* 0x000fea0003800000 */
.L_x_104:
        /* <DEDUP_REMOVED lines=12> */
.L_x_107:
[----:B------:R-:W-:Y:S05]  /*73a0*/  BSYNC B1 ;  /* 0x0000000000017941 */ /* 0x000fea0003800000 */
.L_x_106:
        /* <DEDUP_REMOVED lines=12> */
.L_x_109:
[----:B------:R-:W-:Y:S05]  /*7470*/  BSYNC B1 ;  /* 0x0000000000017941 */ /* 0x000fea0003800000 */
.L_x_108:
        /* <DEDUP_REMOVED lines=12> */
.L_x_111:
[----:B------:R-:W-:Y:S05]  /*7540*/  BSYNC B1 ;  /* 0x0000000000017941 */ /* 0x000fea0003800000 */
.L_x_110:
        /* <DEDUP_REMOVED lines=12> */
.L_x_113:
[----:B------:R-:W-:Y:S05]  /*7610*/  BSYNC B1 ;  /* 0x0000000000017941 */ /* 0x000fea0003800000 */
.L_x_112:
        /* <DEDUP_REMOVED lines=12> */
.L_x_115:
[----:B------:R-:W-:Y:S05]  /*76e0*/  BSYNC B1 ;  /* 0x0000000000017941 */ /* 0x000fea0003800000 */
.L_x_114:
        /* <DEDUP_REMOVED lines=12> */
.L_x_117:
[----:B------:R-:W-:Y:S05]  /*77b0*/  BSYNC B1 ;  /* 0x0000000000017941 */ /* 0x000fea0003800000 */
.L_x_116:
        /* <DEDUP_REMOVED lines=12> */
.L_x_119:
[----:B------:R-:W-:Y:S05]  /*7880*/  BSYNC B1 ;  /* 0x0000000000017941 */ /* 0x000fea0003800000 */
.L_x_118:
        /* <DEDUP_REMOVED lines=12> */
.L_x_121:
[----:B------:R-:W-:Y:S05]  /*7950*/  BSYNC B1 ;  /* 0x0000000000017941 */ /* 0x000fea0003800000 */
.L_x_120:
        /* <DEDUP_REMOVED lines=12> */
.L_x_123:
[----:B------:R-:W-:Y:S05]  /*7a20*/  BSYNC B1 ;  /* 0x0000000000017941 */ /* 0x000fea0003800000 */
.L_x_122:
        /* <DEDUP_REMOVED lines=12> */
.L_x_125:
[----:B------:R-:W-:Y:S05]  /*7af0*/  BSYNC B1 ;  /* 0x0000000000017941 */ /* 0x000fea0003800000 */
.L_x_124:
        /* <DEDUP_REMOVED lines=12> */
.L_x_127:
[----:B------:R-:W-:Y:S05]  /*7bc0*/  BSYNC B1 ;  /* 0x0000000000017941 */ /* 0x000fea0003800000 */
.L_x_126:
        /* <DEDUP_REMOVED lines=12> */
.L_x_129:
[----:B------:R-:W-:Y:S05]  /*7c90*/  BSYNC B1 ;  /* 0x0000000000017941 */ /* 0x000fea0003800000 */
.L_x_128:
        /* <DEDUP_REMOVED lines=12> */
.L_x_131:
[----:B------:R-:W-:Y:S05]  /*7d60*/  BSYNC B1 ;  /* 0x0000000000017941 */ /* 0x000fea0003800000 */
.L_x_130:
        /* <DEDUP_REMOVED lines=12> */
.L_x_133:
[----:B------:R-:W-:Y:S05]  /*7e30*/  BSYNC B1 ;  /* 0x0000000000017941 */ /* 0x000fea0003800000 */
.L_x_132:
        /* <DEDUP_REMOVED lines=12> */
.L_x_135:
[----:B------:R-:W-:Y:S05]  /*7f00*/  BSYNC B1 ;  /* 0x0000000000017941 */ /* 0x000fea0003800000 */
.L_x_134:
        /* <DEDUP_REMOVED lines=12> */
.L_x_137:
[----:B------:R-:W-:Y:S05]  /*7fd0*/  BSYNC B1 ;  /* 0x0000000000017941 */ /* 0x000fea0003800000 */
.L_x_136:
        /* <DEDUP_REMOVED lines=12> */
.L_x_139:
[----:B------:R-:W-:Y:S05]  /*80a0*/  BSYNC B1 ;  /* 0x0000000000017941 */ /* 0x000fea0003800000 */
.L_x_138:
        /* <DEDUP_REMOVED lines=12> */
.L_x_141:
[----:B------:R-:W-:Y:S05]  /*8170*/  BSYNC B1 ;  /* 0x0000000000017941 */ /* 0x000fea0003800000 */
.L_x_140:
        /* <DEDUP_REMOVED lines=12> */
.L_x_143:
[----:B------:R-:W-:Y:S05]  /*8240*/  BSYNC B1 ;  /* 0x0000000000017941 */ /* 0x000fea0003800000 */
.L_x_142:
        /* <DEDUP_REMOVED lines=12> */
.L_x_145:
[----:B------:R-:W-:Y:S05]  /*8310*/  BSYNC B1 ;  /* 0x0000000000017941 */ /* 0x000fea0003800000 */
.L_x_144:
        /* <DEDUP_REMOVED lines=12> */
.L_x_147:
[----:B------:R-:W-:Y:S05]  /*83e0*/  BSYNC B1 ;  /* 0x0000000000017941 */ /* 0x000fea0003800000 */
.L_x_146:
        /* <DEDUP_REMOVED lines=12> */
.L_x_149:
[----:B------:R-:W-:Y:S05]  /*84b0*/  BSYNC B1 ;  /* 0x0000000000017941 */ /* 0x000fea0003800000 */
.L_x_148:
        /* <DEDUP_REMOVED lines=12> */
.L_x_151:
[----:B------:R-:W-:Y:S05]  /*8580*/  BSYNC B1 ;  /* 0x0000000000017941 */ /* 0x000fea0003800000 */
.L_x_150:
        /* <DEDUP_REMOVED lines=12> */
.L_x_153:
[----:B------:R-:W-:Y:S05]  /*8650*/  BSYNC B1 ;  /* 0x0000000000017941 */ /* 0x000fea0003800000 */
.L_x_152:
        /* <DEDUP_REMOVED lines=12> */
.L_x_155:
[----:B------:R-:W-:Y:S05]  /*8720*/  BSYNC B1 ;  /* 0x0000000000017941 */ /* 0x000fea0003800000 */
.L_x_154:
        /* <DEDUP_REMOVED lines=12> */
.L_x_157:
[----:B------:R-:W-:Y:S05]  /*87f0*/  BSYNC B1 ;  /* 0x0000000000017941 */ /* 0x000fea0003800000 */
.L_x_156:
        /* <DEDUP_REMOVED lines=12> */
.L_x_159:
[----:B------:R-:W-:Y:S05]  /*88c0*/  BSYNC B1 ;  /* 0x0000000000017941 */ /* 0x000fea0003800000 */
.L_x_158:
        /* <DEDUP_REMOVED lines=12> */
.L_x_161:
[----:B------:R-:W-:Y:S05]  /*8990*/  BSYNC B1 ;  /* 0x0000000000017941 */ /* 0x000fea0003800000 */
.L_x_160:
        /* <DEDUP_REMOVED lines=12> */
.L_x_163:
[----:B------:R-:W-:Y:S05]  /*8a60*/  BSYNC B1 ;  /* 0x0000000000017941 */ /* 0x000fea0003800000 */
.L_x_162:
        /* <DEDUP_REMOVED lines=12> */
.L_x_165:
[----:B------:R-:W-:Y:S05]  /*8b30*/  BSYNC B1 ;  /* 0x0000000000017941 */ /* 0x000fea0003800000 */
.L_x_164:
        /* <DEDUP_REMOVED lines=12> */
.L_x_167:
[----:B------:R-:W-:Y:S05]  /*8c00*/  BSYNC B1 ;  /* 0x0000000000017941 */ /* 0x000fea0003800000 */
.L_x_166:
        /* <DEDUP_REMOVED lines=12> */
.L_x_169:
[----:B------:R-:W-:Y:S05]  /*8cd0*/  BSYNC B1 ;  /* 0x0000000000017941 */ /* 0x000fea0003800000 */
.L_x_168:
        /* <DEDUP_REMOVED lines=12> */
.L_x_171:
[----:B------:R-:W-:Y:S05]  /*8da0*/  BSYNC B1 ;  /* 0x0000000000017941 */ /* 0x000fea0003800000 */
.L_x_170:
        /* <DEDUP_REMOVED lines=12> */
.L_x_173:
[----:B------:R-:W-:Y:S05]  /*8e70*/  BSYNC B1 ;  /* 0x0000000000017941 */ /* 0x000fea0003800000 */
.L_x_172:
        /* <DEDUP_REMOVED lines=12> */
.L_x_175:
[----:B------:R-:W-:Y:S05]  /*8f40*/  BSYNC B1 ;  /* 0x0000000000017941 */ /* 0x000fea0003800000 */
.L_x_174:
        /* <DEDUP_REMOVED lines=12> */
.L_x_177:
[----:B------:R-:W-:Y:S05]  /*9010*/  BSYNC B1 ;  /* 0x0000000000017941 */ /* 0x000fea0003800000 */
.L_x_176:
        /* <DEDUP_REMOVED lines=12> */
.L_x_179:
[----:B------:R-:W-:Y:S05]  /*90e0*/  BSYNC B1 ;  /* 0x0000000000017941 */ /* 0x000fea0003800000 */
.L_x_178:
        /* <DEDUP_REMOVED lines=12> */
.L_x_181:
[----:B------:R-:W-:Y:S05]  /*91b0*/  BSYNC B1 ;  /* 0x0000000000017941 */ /* 0x000fea0003800000 */
.L_x_180:
        /* <DEDUP_REMOVED lines=12> */
.L_x_183:
[----:B------:R-:W-:Y:S05]  /*9280*/  BSYNC B1 ;  /* 0x0000000000017941 */ /* 0x000fea0003800000 */
.L_x_182:
        /* <DEDUP_REMOVED lines=12> */
.L_x_185:
[----:B------:R-:W-:Y:S05]  /*9350*/  BSYNC B1 ;  /* 0x0000000000017941 */ /* 0x000fea0003800000 */
.L_x_184:
[----:B-----5:R-:W-:Y:S01]  /*9360*/  LOP3.LUT R32, R32, 0xff, RZ, 0xc0, !PT ;  /* 0x000000ff20207812 */ /* 0x020fe200078ec0ff */
[----:B------:R-:W-:Y:S01]  /*9370*/  BSSY B1, `(.L_x_186) ;  /* 0x000000b000017945 */ /* 0x000fe20003800000 */
[----:B------:R-:W-:Y:S02]  /*9380*/  ISETP.LT.OR P4, PT, R35, 0x99, !P0 ;  /* 0x000000992300780c */ /* 0x000fe40004781670 */
[----:B------:R-:W-:-:S05]  /*9390*/  F2FP.F16.E4M3.UNPACK_B R32, R32 ;  /* 0x00000020ff20723e */ /* 0x000fca00020006ff */
[----:B------:R-:W-:-:S05]  /*93a0*/  HADD2.F32 R32, -RZ, R32.H0_H0 ;  /* 0x20000020ff207230 */ /* 0x000fca0000004100 */
[----:B------:R-:W-:-:S04]  /*93b0*/  FMUL R32, R32, UR19 ;  /* 0x0000001320207c20 */ /* 0x000fc80008400000 */
[----:B------:R-:W-:Y:S01]  /*93c0*/  FFMA R32, R23, UR20, R32 ;  /* 0x0000001417207c23 */ /* 0x000fe20008000020 */
[----:B------:R-:W-:-:S04]  /*93d0*/  PRMT R23, RZ, 0x7610, R23 ;  /* 0x00007610ff177816 */ /* 0x000fc80000000017 */
[----:B-1----:R-:W-:-:S05]  /*93e0*/  F2FP.SATFINITE.E4M3.F32.PACK_AB_MERGE_C R33, RZ, R32, RZ ;  /* 0x00000020ff21723e */ /* 0x002fca00048070ff */
[----:B------:R1:W-:Y:S01]  /*93f0*/  @!P3 STG.E.U8 desc[UR16][R26.64+0x91], R33 ;  /* 0x000091211a00b986 */ /* 0x0003e2000c101110 */
[----:B------:R-:W-:Y:S05]  /*9400*/  @P4 BRA `(.L_x_187) ;  /* 0x0000000000044947 */ /* 0x000fea0003800000 */
[----:B------:R0:W5:Y:S02]  /*9410*/  LDG.E.U8 R23, desc[UR16][R28.64+0x98] ;  /* 0x000098101c177981 */ /* 0x000164000c1e1100 */
.L_x_187:
[----:B------:R-:W-:Y:S05]  /*9420*/  BSYNC B1 ;  /* 0x0000000000017941 */ /* 0x000fea0003800000 */
.L_x_186:
        /* <DEDUP_REMOVED lines=8> */
[----:B------:R-:W-:-:S05]  /*94b0*/  F2FP.SATFINITE.E4M3.F32.PACK_AB_MERGE_C R23, RZ, R23, RZ ;  /* 0x00000017ff17723e */ /* 0x000fca00048070ff */
[----:B------:R0:W-:Y:S01]  /*94c0*/  @!P4 STG.E.U8 desc[UR16][R24.64+0x98], R23 ;  /* 0x000098171800c986 */ /* 0x0001e2000c101110 */
[----:B------:R-:W-:Y:S05]  /*94d0*/  @P3 BRA `(.L_x_189) ;  /* 0x0000000000043947 */ /* 0x000fea0003800000 */
[----:B------:R0:W5:Y:S02]  /*94e0*/  LDG.E.U8 R22, desc[UR16][R28.64+0x99] ;  /* 0x000099101c167981 */ /* 0x000164000c1e1100 */
.L_x_189:
[----:B------:R-:W-:Y:S05]  /*94f0*/  BSYNC B1 ;  /* 0x0000000000017941 */ /* 0x000fea0003800000 */
.L_x_188:
        /* <DEDUP_REMOVED lines=8> */
[----:B0-----:R-:W-:-:S05]  /*9580*/  F2FP.SATFINITE.E4M3.F32.PACK_AB_MERGE_C R23, RZ, R22, RZ ;  /* 0x00000016ff17723e */ /* 0x001fca00048070ff */
[----:B------:R0:W-:Y:S01]  /*9590*/  @!P3 STG.E.U8 desc[UR16][R24.64+0x99], R23 ;  /* 0x000099171800b986 */ /* 0x0001e2000c101110 */
[----:B------:R-:W-:Y:S05]  /*95a0*/  @P4 BRA `(.L_x_191) ;  /* 0x0000000000044947 */ /* 0x000fea0003800000 */
[----:B------:R0:W5:Y:S02]  /*95b0*/  LDG.E.U8 R21, desc[UR16][R30.64+0x98] ;  /* 0x000098101e157981 */ /* 0x000164000c1e1100 */
.L_x_191:
[----:B------:R-:W-:Y:S05]  /*95c0*/  BSYNC B1 ;  /* 0x0000000000017941 */ /* 0x000fea0003800000 */
.L_x_190:
        /* <DEDUP_REMOVED lines=12> */
.L_x_193:
[----:B------:R-:W-:Y:S05]  /*9690*/  BSYNC B1 ;  /* 0x0000000000017941 */ /* 0x000fea0003800000 */
.L_x_192:
        /* <DEDUP_REMOVED lines=12> */
.L_x_195:
[----:B------:R-:W-:Y:S05]  /*9760*/  BSYNC B1 ;  /* 0x0000000000017941 */ /* 0x000fea0003800000 */
.L_x_194:
        /* <DEDUP_REMOVED lines=12> */
.L_x_197:
[----:B------:R-:W-:Y:S05]  /*9830*/  BSYNC B1 ;  /* 0x0000000000017941 */ /* 0x000fea0003800000 */
.L_x_196:
        /* <DEDUP_REMOVED lines=12> */
.L_x_199:
[----:B------:R-:W-:Y:S05]  /*9900*/  BSYNC B1 ;  /* 0x0000000000017941 */ /* 0x000fea0003800000 */
.L_x_198:
        /* <DEDUP_REMOVED lines=12> */
.L_x_201:
[----:B------:R-:W-:Y:S05]  /*99d0*/  BSYNC B1 ;  /* 0x0000000000017941 */ /* 0x000fea0003800000 */
.L_x_200:
        /* <DEDUP_REMOVED lines=12> */
.L_x_203:
[----:B------:R-:W-:Y:S05]  /*9aa0*/  BSYNC B1 ;  /* 0x0000000000017941 */ /* 0x000fea0003800000 */
.L_x_202:
        /* <DEDUP_REMOVED lines=12> */
.L_x_205:
[----:B------:R-:W-:Y:S05]  /*9b70*/  BSYNC B1 ;  /* 0x0000000000017941 */ /* 0x000fea0003800000 */
.L_x_204:
        /* <DEDUP_REMOVED lines=12> */
.L_x_207:
[----:B------:R-:W-:Y:S05]  /*9c40*/  BSYNC B1 ;  /* 0x0000000000017941 */ /* 0x000fea0003800000 */
.L_x_206:
        /* <DEDUP_REMOVED lines=12> */
.L_x_209:
[----:B------:R-:W-:Y:S05]  /*9d10*/  BSYNC B1 ;  /* 0x0000000000017941 */ /* 0x000fea0003800000 */
.L_x_208:
        /* <DEDUP_REMOVED lines=12> */
.L_x_211:
[----:B------:R-:W-:Y:S05]  /*9de0*/  BSYNC B1 ;  /* 0x0000000000017941 */ /* 0x000fea0003800000 */
.L_x_210:
        /* <DEDUP_REMOVED lines=12> */
.L_x_213:
[----:B------:R-:W-:Y:S05]  /*9eb0*/  BSYNC B1 ;  /* 0x0000000000017941 */ /* 0x000fea0003800000 */
.L_x_212:
        /* <DEDUP_REMOVED lines=12> */
.L_x_215:
[----:B------:R-:W-:Y:S05]  /*9f80*/  BSYNC B1 ;  /* 0x0000000000017941 */ /* 0x000fea0003800000 */
.L_x_214:
        /* <DEDUP_REMOVED lines=12> */
.L_x_217:
[----:B------:R-:W-:Y:S05]  /*a050*/  BSYNC B1 ;  /* 0x0000000000017941 */ /* 0x000fea0003800000 */
.L_x_216:
        /* <DEDUP_REMOVED lines=12> */
.L_x_219:
[----:B------:R-:W-:Y:S05]  /*a120*/  BSYNC B1 ;  /* 0x0000000000017941 */ /* 0x000fea0003800000 */
.L_x_218:
        /* <DEDUP_REMOVED lines=12> */
.L_x_221:
[----:B------:R-:W-:Y:S05]  /*a1f0*/  BSYNC B1 ;  /* 0x0000000000017941 */ /* 0x000fea0003800000 */
.L_x_220:
        /* <DEDUP_REMOVED lines=12> */
.L_x_223:
[----:B------:R-:W-:Y:S05]  /*a2c0*/  BSYNC B1 ;  /* 0x0000000000017941 */ /* 0x000fea0003800000 */
.L_x_222:
        /* <DEDUP_REMOVED lines=12> */
.L_x_225:
[----:B------:R-:W-:Y:S05]  /*a390*/  BSYNC B1 ;  /* 0x0000000000017941 */ /* 0x000fea0003800000 */
.L_x_224:
        /* <DEDUP_REMOVED lines=12> */
.L_x_227:
[----:B------:R-:W-:Y:S05]  /*a460*/  BSYNC B1 ;  /* 0x0000000000017941 */ /* 0x000fea0003800000 */
.L_x_226:
        /* <DEDUP_REMOVED lines=12> */
.L_x_229:
[----:B------:R-:W-:Y:S05]  /*a530*/  BSYNC B1 ;  /* 0x0000000000017941 */ /* 0x000fea0003800000 */
.L_x_228:
[----:B-----5:R-:W-:Y:S01]  /*a540*/  LOP3.LUT R2, R2, 0xff, RZ, 0xc0, !PT ;  /* 0x000000ff02027812 */ /* 0x020fe200078ec0ff */
[----:B------:R-:W-:Y:S01]  /*a550*/  BSSY B1, `(.L_x_230) ;  /* 0x000000b000017945 */ /* 0x000fe20003800000 */
[----:B------:R-:W-:Y:S02]  /*a560*/  ISETP.LT.OR P4, PT, R35, 0xc1, !P1 ;  /* 0x000000c12300780c */ /* 0x000fe40004f81670 */
[----:B------:R-:W-:-:S05]  /*a570*/  F2FP.F16.E4M3.UNPACK_B R2, R2 ;  /* 0x00000002ff02723e */ /* 0x000fca00020006ff */
[----:B------:R-:W-:-:S05]  /*a580*/  HADD2.F32 R2, -RZ, R2.H0_H0 ;  /* 0x20000002ff027230 */ /* 0x000fca0000004100 */
[----:B0-----:R-:W-:-:S04]  /*a590*/  FMUL R3, R2, UR19 ;  /* 0x0000001302037c20 */ /* 0x001fc80008400000 */
[----:B------:R-:W-:Y:S01]  /*a5a0*/  FFMA R3, R0, UR20, R3 ;  /* 0x0000001400037c23 */ /* 0x000fe20008000003 */
[----:B------:R-:W-:-:S04]  /*a5b0*/  PRMT R0, RZ, 0x7610, R0 ;  /* 0x00007610ff007816 */ /* 0x000fc80000000000 */
[----:B------:R-:W-:-:S05]  /*a5c0*/  F2FP.SATFINITE.E4M3.F32.PACK_AB_MERGE_C R3, RZ, R3, RZ ;  /* 0x00000003ff03723e */ /* 0x000fca00048070ff */
[----:B------:R0:W-:Y:S01]  /*a5d0*/  @!P3 STG.E.U8 desc[UR16][R24.64+0xc1], R3 ;  /* 0x0000c1031800b986 */ /* 0x0001e2000c101110 */
[----:B------:R-:W-:Y:S05]  /*a5e0*/  @P4 BRA `(.L_x_231) ;  /* 0x0000000000044947 */ /* 0x000fea0003800000 */
[----:B------:R0:W5:Y:S02]  /*a5f0*/  LDG.E.U8 R0, desc[UR16][R30.64+0xc0] ;  /* 0x0000c0101e007981 */ /* 0x000164000c1e1100 */
.L_x_231:
[----:B------:R-:W-:Y:S05]  /*a600*/  BSYNC B1 ;  /* 0x0000000000017941 */ /* 0x000fea0003800000 */
.L_x_230:
[----:B------:R-:W2:Y:S01]  /*a610*/  LDL.LU R2, [R1] ;  /* 0x0000000001027983 */ /* 0x000ea20000300800 */
[----:B-----5:R-:W-:Y:S01]  /*a620*/  LOP3.LUT R0, R0, 0xff, RZ, 0xc0, !PT ;  /* 0x000000ff00007812 */ /* 0x020fe200078ec0ff */
[----:B------:R-:W-:Y:S01]  /*a630*/  BSSY B1, `(.L_x_232) ;  /* 0x000000b000017945 */ /* 0x000fe20003800000 */
[----:B------:R-:W-:Y:S02]  /*a640*/  ISETP.LT.OR P3, PT, R35, 0xc2, !P1 ;  /* 0x000000c22300780c */ /* 0x000fe40004f61670 */
[----:B------:R-:W-:-:S05]  /*a650*/  F2FP.F16.E4M3.UNPACK_B R0, R0 ;  /* 0x00000000ff00723e */ /* 0x000fca00020006ff */
[----:B------:R-:W-:-:S05]  /*a660*/  HADD2.F32 R0, -RZ, R0.H0_H0 ;  /* 0x20000000ff007230 */ /* 0x000fca0000004100 */
[----:B------:R-:W-:-:S04]  /*a670*/  FMUL R0, R0, UR19 ;  /* 0x0000001300007c20 */ /* 0x000fc80008400000 */
[----:B--2---:R-:W-:-:S05]  /*a680*/  FFMA R0, R2, UR20, R0 ;  /* 0x0000001402007c23 */ /* 0x004fca0008000000 */
[----:B0-----:R-:W-:Y:S02]  /*a690*/  F2FP.SATFINITE.E4M3.F32.PACK_AB_MERGE_C R3, RZ, R0, RZ ;  /* 0x00000000ff03723e */ /* 0x001fe400048070ff */
[----:B------:R-:W-:-:S03]  /*a6a0*/  PRMT R0, RZ, 0x7610, R0 ;  /* 0x00007610ff007816 */ /* 0x000fc60000000000 */
[----:B------:R0:W-:Y:S01]  /*a6b0*/  @!P4 STG.E.U8 desc[UR16][R26.64+0xc0], R3 ;  /* 0x0000c0031a00c986 */ /* 0x0001e2000c101110 */
[----:B------:R-:W-:Y:S05]  /*a6c0*/  @P3 BRA `(.L_x_233) ;  /* 0x0000000000043947 */ /* 0x000fea0003800000 */
[----:B------:R2:W5:Y:S02]  /*a6d0*/  LDG.E.U8 R0, desc[UR16][R30.64+0xc1] ;  /* 0x0000c1101e007981 */ /* 0x000564000c1e1100 */
.L_x_233:
[----:B------:R-:W-:Y:S05]  /*a6e0*/  BSYNC B1 ;  /* 0x0000000000017941 */ /* 0x000fea0003800000 */
.L_x_232:
[----:B------:R-:W3:Y:S01]  /*a6f0*/  LDL.LU R2, [R1+0x4] ;  /* 0x0000040001027983 */ /* 0x000ee20000300800 */
[----:B-----5:R-:W-:Y:S01]  /*a700*/  LOP3.LUT R0, R0, 0xff, RZ, 0xc0, !PT ;  /* 0x000000ff00007812 */ /* 0x020fe200078ec0ff */
[----:B------:R-:W-:Y:S01]  /*a710*/  BSSY B1, `(.L_x_234) ;  /* 0x000000b000017945 */ /* 0x000fe20003800000 */
[----:B------:R-:W-:Y:S02]  /*a720*/  ISETP.LT.OR P4, PT, R35, 0xc9, !P0 ;  /* 0x000000c92300780c */ /* 0x000fe40004781670 */
[----:B------:R-:W-:-:S05]  /*a730*/  F2FP.F16.E4M3.UNPACK_B R0, R0 ;  /* 0x00000000ff00723e */ /* 0x000fca00020006ff */
[----:B------:R-:W-:-:S05]  /*a740*/  HADD2.F32 R0, -RZ, R0.H0_H0 ;  /* 0x20000000ff007230 */ /* 0x000fca0000004100 */
[----:B------:R-:W-:-:S04]  /*a750*/  FMUL R0, R0, UR19 ;  /* 0x0000001300007c20 */ /* 0x000fc80008400000 */
[----:B---3--:R-:W-:-:S05]  /*a760*/  FFMA R0, R2, UR20, R0 ;  /* 0x0000001402007c23 */ /* 0x008fca0008000000 */
[----:B0-----:R-:W-:Y:S02]  /*a770*/  F2FP.SATFINITE.E4M3.F32.PACK_AB_MERGE_C R3, RZ, R0, RZ ;  /* 0x00000000ff03723e */ /* 0x001fe400048070ff */
[----:B------:R-:W-:-:S03]  /*a780*/  PRMT R0, RZ, 0x7610, R0 ;  /* 0x00007610ff007816 */ /* 0x000fc60000000000 */
[----:B------:R0:W-:Y:S01]  /*a790*/  @!P3 STG.E.U8 desc[UR16][R26.64+0xc1], R3 ;  /* 0x0000c1031a00b986 */ /* 0x0001e2000c101110 */
[----:B------:R-:W-:Y:S05]  /*a7a0*/  @P4 BRA `(.L_x_235) ;  /* 0x0000000000044947 */ /* 0x000fea0003800000 */
[----:B------:R3:W5:Y:S02]  /*a7b0*/  LDG.E.U8 R0, desc[UR16][R28.64+0xc8] ;  /* 0x0000c8101c007981 */ /* 0x000764000c1e1100 */
.L_x_235:
[----:B------:R-:W-:Y:S05]  /*a7c0*/  BSYNC B1 ;  /* 0x0000000000017941 */ /* 0x000fea0003800000 */
.L_x_234:
[----:B------:R-:W2:Y:S01]  /*a7d0*/  LDL.LU R2, [R1+0x8] ;  /* 0x0000080001027983 */ /* 0x000ea20000300800 */
        /* <DEDUP_REMOVED lines=12> */
.L_x_237:
[----:B------:R-:W-:Y:S05]  /*a8a0*/  BSYNC B1 ;  /* 0x0000000000017941 */ /* 0x000fea0003800000 */
.L_x_236:
        /* <DEDUP_REMOVED lines=13> */
.L_x_239:
[----:B------:R-:W-:Y:S05]  /*a980*/  BSYNC B1 ;  /* 0x0000000000017941 */ /* 0x000fea0003800000 */
.L_x_238:
        /* <DEDUP_REMOVED lines=13> */
.L_x_241:
[----:B------:R-:W-:Y:S05]  /*aa60*/  BSYNC B1 ;  /* 0x0000000000017941 */ /* 0x000fea0003800000 */
.L_x_240:
        /* <DEDUP_REMOVED lines=13> */
.L_x_243:
[----:B------:R-:W-:Y:S05]  /*ab40*/  BSYNC B1 ;  /* 0x0000000000017941 */ /* 0x000fea0003800000 */
.L_x_242:
        /* <DEDUP_REMOVED lines=13> */
.L_x_245:
[----:B------:R-:W-:Y:S05]  /*ac20*/  BSYNC B1 ;  /* 0x0000000000017941 */ /* 0x000fea0003800000 */
.L_x_244:
        /* <DEDUP_REMOVED lines=13> */
.L_x_247:
[----:B------:R-:W-:Y:S05]  /*ad00*/  BSYNC B1 ;  /* 0x0000000000017941 */ /* 0x000fea0003800000 */
.L_x_246:
        /* <DEDUP_REMOVED lines=13> */
.L_x_249:
[----:B------:R-:W-:Y:S05]  /*ade0*/  BSYNC B1 ;  /* 0x0000000000017941 */ /* 0x000fea0003800000 */
.L_x_248:
        /* <DEDUP_REMOVED lines=13> */
.L_x_251:
[----:B------:R-:W-:Y:S05]  /*aec0*/  BSYNC B1 ;  /* 0x0000000000017941 */ /* 0x000fea0003800000 */
.L_x_250:
        /* <DEDUP_REMOVED lines=13> */
.L_x_253:
[----:B------:R-:W-:Y:S05]  /*afa0*/  BSYNC B1 ;  /* 0x0000000000017941 */ /* 0x000fea0003800000 */
.L_x_252:
        /* <DEDUP_REMOVED lines=13> */
.L_x_255:
[----:B------:R-:W-:Y:S05]  /*b080*/  BSYNC B1 ;  /* 0x0000000000017941 */ /* 0x000fea0003800000 */
.L_x_254:
        /* <DEDUP_REMOVED lines=13> */
.L_x_257:
[----:B------:R-:W-:Y:S05]  /*b160*/  BSYNC B1 ;  /* 0x0000000000017941 */ /* 0x000fea0003800000 */
.L_x_256:
        /* <DEDUP_REMOVED lines=13> */
.L_x_259:
[----:B------:R-:W-:Y:S05]  /*b240*/  BSYNC B1 ;  /* 0x0000000000017941 */ /* 0x000fea0003800000 */
.L_x_258:
        /* <DEDUP_REMOVED lines=13> */
.L_x_261:
[----:B------:R-:W-:Y:S05]  /*b320*/  BSYNC B1 ;  /* 0x0000000000017941 */ /* 0x000fea0003800000 */
.L_x_260:
        /* <DEDUP_REMOVED lines=13> */
.L_x_263:
[----:B------:R-:W-:Y:S05]  /*b400*/  BSYNC B1 ;  /* 0x0000000000017941 */ /* 0x000fea0003800000 */
.L_x_262:
        /* <DEDUP_REMOVED lines=13> */
.L_x_265:
[----:B------:R-:W-:Y:S05]  /*b4e0*/  BSYNC B1 ;  /* 0x0000000000017941 */ /* 0x000fea0003800000 */
.L_x_264:
        /* <DEDUP_REMOVED lines=13> */
.L_x_267:
[----:B------:R-:W-:Y:S05]  /*b5c0*/  BSYNC B1 ;  /* 0x0000000000017941 */ /* 0x000fea0003800000 */
.L_x_266:
        /* <DEDUP_REMOVED lines=13> */
.L_x_269:
[----:B------:R-:W-:Y:S05]  /*b6a0*/  BSYNC B1 ;  /* 0x0000000000017941 */ /* 0x000fea0003800000 */
.L_x_268:
        /* <DEDUP_REMOVED lines=13> */
.L_x_271:
[----:B------:R-:W-:Y:S05]  /*b780*/  BSYNC B1 ;  /* 0x0000000000017941 */ /* 0x000fea0003800000 */
.L_x_270:
        /* <DEDUP_REMOVED lines=13> */
.L_x_273:
[----:B------:R-:W-:Y:S05]  /*b860*/  BSYNC B1 ;  /* 0x0000000000017941 */ /* 0x000fea0003800000 */
.L_x_272:
        /* <DEDUP_REMOVED lines=13> */
.L_x_275:
[----:B------:R-:W-:Y:S05]  /*b940*/  BSYNC B1 ;  /* 0x0000000000017941 */ /* 0x000fea0003800000 */
.L_x_274:
        /* <DEDUP_REMOVED lines=13> */
.L_x_277:
[----:B------:R-:W-:Y:S05]  /*ba20*/  BSYNC B1 ;  /* 0x0000000000017941 */ /* 0x000fea0003800000 */
.L_x_276:
        /* <DEDUP_REMOVED lines=13> */
.L_x_279:
[----:B------:R-:W-:Y:S05]  /*bb00*/  BSYNC B1 ;  /* 0x0000000000017941 */ /* 0x000fea0003800000 */
.L_x_278:
        /* <DEDUP_REMOVED lines=13> */
.L_x_281:
[----:B------:R-:W-:Y:S05]  /*bbe0*/  BSYNC B1 ;  /* 0x0000000000017941 */ /* 0x000fea0003800000 */
.L_x_280:
        /* <DEDUP_REMOVED lines=13> */
.L_x_283:
[----:B------:R-:W-:Y:S05]  /*bcc0*/  BSYNC B1 ;  /* 0x0000000000017941 */ /* 0x000fea0003800000 */
.L_x_282:
        /* <DEDUP_REMOVED lines=13> */
.L_x_285:
[----:B------:R-:W-:Y:S05]  /*bda0*/  BSYNC B1 ;  /* 0x0000000000017941 */ /* 0x000fea0003800000 */
.L_x_284:
        /* <DEDUP_REMOVED lines=13> */
.L_x_287:
[----:B------:R-:W-:Y:S05]  /*be80*/  BSYNC B1 ;  /* 0x0000000000017941 */ /* 0x000fea0003800000 */
.L_x_286:
        /* <DEDUP_REMOVED lines=13> */
.L_x_289:
[----:B------:R-:W-:Y:S05]  /*bf60*/  BSYNC B1 ;  /* 0x0000000000017941 */ /* 0x000fea0003800000 */
.L_x_288:
[----:B------:R-:W-:Y:S05]  /*bf70*/  @P1 BRA `(.L_x_290) ;  /* 0x0000002000a41947 */ /* 0x000fea0003800000 */
[----:B------:R-:W2:Y:S01]  /*bf80*/  LDL.LU R2, [R1+0x74] ;  /* 0x0000740001027983 */ /* 0x000ea20000300800 */
[----:B-----5:R-:W-:-:S04]  /*bf90*/  LOP3.LUT R0, R0, 0xff, RZ, 0xc0, !PT ;  /* 0x000000ff00007812 */ /* 0x020fc800078ec0ff */
[----:B------:R-:W-:-:S05]  /*bfa0*/  F2FP.F16.E4M3.UNPACK_B R0, R0 ;  /* 0x00000000ff00723e */ /* 0x000fca00020006ff */
[----:B------:R-:W-:-:S05]  /*bfb0*/  HADD2.F32 R0, -RZ, R0.H0_H0 ;  /* 0x20000000ff007230 */ /* 0x000fca0000004100 */
[----:B------:R-:W-:-:S04]  /*bfc0*/  FMUL R0, R0, UR19 ;  /* 0x0000001300007c20 */ /* 0x000fc80008400000 */
[----:B--2---:R-:W-:-:S05]  /*bfd0*/  FFMA R0, R2, UR20, R0 ;  /* 0x0000001402007c23 */ /* 0x004fca0008000000 */
[----:B0-----:R-:W-:-:S05]  /*bfe0*/  F2FP.SATFINITE.E4M3.F32.PACK_AB_MERGE_C R3, RZ, R0, RZ ;  /* 0x00000000ff03723e */ /* 0x001fca00048070ff */
[----:B------:R0:W-:Y:S01]  /*bff0*/  STG.E.U8 desc[UR16][R26.64+0xf9], R3 ;  /* 0x0000f9031a007986 */ /* 0x0001e2000c101110 */
[----:B------:R-:W-:Y:S05]  /*c000*/  BRA `(.L_x_290) ;  /* 0x0000002000807947 */ /* 0x000fea0003800000 */
.L_x_33:
[----:B------:R-:W-:Y:S01]  /*c010*/  ISETP.GE.AND P1, PT, R38, 0x1, PT ;  /* 0x000000012600780c */ /* 0x000fe20003f26270 */
[----:B------:R-:W-:Y:S01]  /*c020*/  FMUL R226, R226, UR20 ;  /* 0x00000014e2e27c20 */ /* 0x000fe20008400000 */
[----:B------:R-:W2:Y:S01]  /*c030*/  LDL.LU R227, [R1+0x10] ;  /* 0x0000100001e37983 */ /* 0x000ea20000300800 */
[----:B------:R-:W-:Y:S01]  /*c040*/  ISETP.GE.AND P0, PT, R38, 0x9, PT ;  /* 0x000000092600780c */ /* 0x000fe20003f06270 */
[----:B------:R-:W-:Y:S01]  /*c050*/  FMUL R225, R225, UR20 ;  /* 0x00000014e1e17c20 */ /* 0x000fe20008400000 */
[C---:B------:R-:W-:Y:S02]  /*c060*/  ISETP.LT.OR P4, PT, R35.reuse, 0x1, !P1 ;  /* 0x000000012300780c */ /* 0x040fe40004f81670 */
[C---:B------:R-:W-:Y:S02]  /*c070*/  ISETP.LT.OR P5, PT, R35.reuse, 0x2, !P1 ;  /* 0x000000022300780c */ /* 0x040fe40004fa1670 */
[----:B------:R-:W-:Y:S02]  /*c080*/  F2FP.SATFINITE.E4M3.F32.PACK_AB_MERGE_C R29, RZ, R226, RZ ;  /* 0x000000e2ff1d723e */ /* 0x000fe400048070ff */
[C---:B------:R-:W-:Y:S01]  /*c090*/  ISETP.LT.OR P3, PT, R35.reuse, 0x1, !P0 ;  /* 0x000000012300780c */ /* 0x040fe20004761670 */
[----:B------:R-:W-:Y:S01]  /*c0a0*/  FMUL R224, R224, UR20 ;  /* 0x00000014e0e07c20 */ /* 0x000fe20008400000 */
[----:B------:R-:W-:Y:S01]  /*c0b0*/  ISETP.LT.OR P6, PT, R35, 0xa, !P1 ;  /* 0x0000000a2300780c */ /* 0x000fe20004fc1670 */
[----:B------:R-:W-:Y:S01]  /*c0c0*/  FMUL R223, R223, UR20 ;  /* 0x00000014dfdf7c20 */ /* 0x000fe20008400000 */
[----:B------:R-:W-:Y:S01]  /*c0d0*/  F2FP.SATFINITE.E4M3.F32.PACK_AB_MERGE_C R225, RZ, R225, RZ ;  /* 0x000000e1ffe1723e */ /* 0x000fe200048070ff */
[----:B------:R-:W-:Y:S01]  /*c0e0*/  FMUL R221, R221, UR20 ;  /* 0x00000014dddd7c20 */ /* 0x000fe20008400000 */
[----:B------:R-:W-:Y:S01]  /*c0f0*/  FMUL R222, R222, UR20 ;  /* 0x00000014dede7c20 */ /* 0x000fe20008400000 */
[----:B------:R0:W-:Y:S01]  /*c100*/  @!P4 STG.E.U8 desc[UR16][R24.64], R29 ;  /* 0x0000001d1800c986 */ /* 0x0001e2000c101110 */
[----:B------:R-:W-:-:S02]  /*c110*/  ISETP.LT.OR P4, PT, R35, 0x2, !P0 ;  /* 0x000000022300780c */ /* 0x000fc40004781670 */
[----:B------:R-:W-:Y:S01]  /*c120*/  F2FP.SATFINITE.E4M3.F32.PACK_AB_MERGE_C R31, RZ, R224, RZ ;  /* 0x000000e0ff1f723e */ /* 0x000fe200048070ff */
[----:B------:R1:W-:Y:S01]  /*c130*/  @!P5 STG.E.U8 desc[UR16][R24.64+0x1], R225 ;  /* 0x000001e11800d986 */ /* 0x0003e2000c101110 */
[C---:B------:R-:W-:Y:S02]  /*c140*/  ISETP.LT.OR P5, PT, R35.reuse, 0x9, !P1 ;  /* 0x000000092300780c */ /* 0x040fe40004fa1670 */
[----:B------:R-:W-:Y:S01]  /*c150*/  F2FP.SATFINITE.E4M3.F32.PACK_AB_MERGE_C R223, RZ, R223, RZ ;  /* 0x000000dfffdf723e */ /* 0x000fe200048070ff */
[----:B------:R-:W-:Y:S01]  /*c160*/  FMUL R220, R220, UR20 ;  /* 0x00000014dcdc7c20 */ /* 0x000fe20008400000 */
[----:B------:R-:W-:Y:S01]  /*c170*/  F2FP.SATFINITE.E4M3.F32.PACK_AB_MERGE_C R221, RZ, R221, RZ ;  /* 0x000000ddffdd723e */ /* 0x000fe200048070ff */
[----:B------:R-:W-:Y:S01]  /*c180*/  @!P3 STG.E.U8 desc[UR16][R26.64], R31 ;  /* 0x0000001f1a00b986 */ /* 0x000fe2000c101110 */
[----:B------:R-:W-:-:S03]  /*c190*/  ISETP.LT.OR P3, PT, R35, 0x9, !P0 ;  /* 0x000000092300780c */ /* 0x000fc60004761670 */
[----:B------:R-:W-:Y:S01]  /*c1a0*/  @!P4 STG.E.U8 desc[UR16][R26.64+0x1], R223 ;  /* 0x000001df1a00c986 */ /* 0x000fe2000c101110 */
[----:B------:R-:W-:-:S03]  /*c1b0*/  ISETP.LT.OR P4, PT, R35, 0xa, !P0 ;  /* 0x0000000a2300780c */ /* 0x000fc60004781670 */
[----:B------:R-:W-:Y:S01]  /*c1c0*/  @!P6 STG.E.U8 desc[UR16][R24.64+0x9], R221 ;  /* 0x000009dd1800e986 */ /* 0x000fe2000c101110 */
[----:B------:R-:W-:Y:S01]  /*c1d0*/  ISETP.LT.OR P6, PT, R35, 0x12, !P1 ;  /* 0x000000122300780c */ /* 0x000fe20004fc1670 */
[----:B------:R-:W-:Y:S01]  /*c1e0*/  FMUL R219, R219, UR20 ;  /* 0x00000014dbdb7c20 */ /* 0x000fe20008400000 */
[----:B0-----:R-:W-:Y:S01]  /*c1f0*/  F2FP.SATFINITE.E4M3.F32.PACK_AB_MERGE_C R29, RZ, R222, RZ ;  /* 0x000000deff1d723e */ /* 0x001fe200048070ff */
[----:B------:R-:W-:Y:S01]  /*c200*/  FMUL R217, R217, UR20 ;  /* 0x00000014d9d97c20 */ /* 0x000fe20008400000 */
[----:B------:R-:W3:Y:S01]  /*c210*/  LDL.LU R226, [R1+0xc] ;  /* 0x00000c0001e27983 */ /* 0x000ee20000300800 */
[----:B------:R-:W-:Y:S02]  /*c220*/  F2FP.SATFINITE.E4M3.F32.PACK_AB_MERGE_C R33, RZ, R220, RZ ;  /* 0x000000dcff21723e */ /* 0x000fe400048070ff */
[----:B------:R-:W-:Y:S01]  /*c230*/  F2FP.SATFINITE.E4M3.F32.PACK_AB_MERGE_C R219, RZ, R219, RZ ;  /* 0x000000dbffdb723e */ /* 0x000fe200048070ff */
[----:B------:R0:W-:Y:S01]  /*c240*/  @!P5 STG.E.U8 desc[UR16][R24.64+0x8], R29 ;  /* 0x0000081d1800d986 */ /* 0x0001e2000c101110 */
[----:B------:R-:W-:-:S02]  /*c250*/  ISETP.LT.OR P5, PT, R35, 0x11, !P1 ;  /* 0x000000112300780c */ /* 0x000fc40004fa1670 */
[----:B------:R-:W-:Y:S01]  /*c260*/  F2FP.SATFINITE.E4M3.F32.PACK_AB_MERGE_C R217, RZ, R217, RZ ;  /* 0x000000d9ffd9723e */ /* 0x000fe200048070ff */
[----:B-1----:R-:W4:Y:S01]  /*c270*/  LDL.LU R225, [R1+0x8] ;  /* 0x0000080001e17983 */ /* 0x002f220000300800 */
[----:B------:R-:W-:-:S03]  /*c280*/  FMUL R218, R218, UR20 ;  /* 0x00000014dada7c20 */ /* 0x000fc60008400000 */
[----:B------:R-:W3:Y:S04]  /*c290*/  LDL.LU R224, [R1+0x4] ;  /* 0x0000040001e07983 */ /* 0x000ee80000300800 */
[----:B------:R-:W4:Y:S01]  /*c2a0*/  LDL.LU R222, [R1] ;  /* 0x0000000001de7983 */ /* 0x000f220000300800 */
[----:B0-----:R-:W-:Y:S01]  /*c2b0*/  F2FP.SATFINITE.E4M3.F32.PACK_AB_MERGE_C R29, RZ, R218, RZ ;  /* 0x000000daff1d723e */ /* 0x001fe200048070ff */
[----:B------:R-:W-:Y:S01]  /*c2c0*/  FMUL R216, R216, UR20 ;  /* 0x00000014d8d87c20 */ /* 0x000fe20008400000 */
[----:B------:R-:W-:Y:S01]  /*c2d0*/  FMUL R215, R215, UR20 ;  /* 0x00000014d7d77c20 */ /* 0x000fe20008400000 */
[----:B------:R0:W-:Y:S01]  /*c2e0*/  @!P3 STG.E.U8 desc[UR16][R26.64+0x8], R33 ;  /* 0x000008211a00b986 */ /* 0x0001e2000c101110 */
[----:B------:R-:W-:Y:S01]  /*c2f0*/  ISETP.LT.OR P3, PT, R35, 0x11, !P0 ;  /* 0x000000112300780c */ /* 0x000fe20004761670 */
[----:B------:R-:W-:Y:S01]  /*c300*/  FMUL R213, R213, UR20 ;  /* 0x00000014d5d57c20 */ /* 0x000fe20008400000 */
[----:B------:R-:W-:Y:S01]  /*c310*/  F2FP.SATFINITE.E4M3.F32.PACK_AB_MERGE_C R31, RZ, R216, RZ ;  /* 0x000000d8ff1f723e */ /* 0x000fe200048070ff */
[----:B------:R-:W-:Y:S01]  /*c320*/  @!P4 STG.E.U8 desc[UR16][R26.64+0x9], R219 ;  /* 0x000009db1a00c986 */ /* 0x000fe2000c101110 */
[C---:B------:R-:W-:Y:S01]  /*c330*/  ISETP.LT.OR P4, PT, R35.reuse, 0x12, !P0 ;  /* 0x000000122300780c */ /* 0x040fe20004781670 */
[----:B------:R-:W-:Y:S01]  /*c340*/  FMUL R214, R214, UR20 ;  /* 0x00000014d6d67c20 */ /* 0x000fe20008400000 */
[----:B------:R-:W-:Y:S01]  /*c350*/  F2FP.SATFINITE.E4M3.F32.PACK_AB_MERGE_C R215, RZ, R215, RZ ;  /* 0x000000d7ffd7723e */ /* 0x000fe200048070ff */
[----:B------:R-:W-:Y:S01]  /*c360*/  @!P6 STG.E.U8 desc[UR16][R24.64+0x11], R217 ;  /* 0x000011d91800e986 */ /* 0x000fe2000c101110 */
[C---:B------:R-:W-:Y:S01]  /*c370*/  ISETP.LT.OR P6, PT, R35.reuse, 0x1a, !P1 ;  /* 0x0000001a2300780c */ /* 0x040fe20004fc1670 */
[----:B------:R-:W-:Y:S01]  /*c380*/  FMUL R212, R212, UR20 ;  /* 0x00000014d4d47c20 */ /* 0x000fe20008400000 */
[----:B------:R-:W-:Y:S01]  /*c390*/  F2FP.SATFINITE.E4M3.F32.PACK_AB_MERGE_C R213, RZ, R213, RZ ;  /* 0x000000d5ffd5723e */ /* 0x000fe200048070ff */
[----:B------:R1:W-:Y:S01]  /*c3a0*/  @!P5 STG.E.U8 desc[UR16][R24.64+0x10], R29 ;  /* 0x0000101d1800d986 */ /* 0x0003e2000c101110 */
[----:B------:R-:W-:Y:S01]  /*c3b0*/  ISETP.LT.OR P5, PT, R35, 0x19, !P1 ;  /* 0x000000192300780c */ /* 0x000fe20004fa1670 */
[----:B------:R-:W-:Y:S01]  /*c3c0*/  FMUL R211, R211, UR20 ;  /* 0x00000014d3d37c20 */ /* 0x000fe20008400000 */
[----:B------:R-:W-:Y:S01]  /*c3d0*/  FMUL R209, R209, UR20 ;  /* 0x00000014d1d17c20 */ /* 0x000fe20008400000 */
[----:B------:R1:W-:Y:S01]  /*c3e0*/  @!P3 STG.E.U8 desc[UR16][R26.64+0x10], R31 ;  /* 0x0000101f1a00b986 */ /* 0x0003e2000c101110 */
[C---:B------:R-:W-:Y:S01]  /*c3f0*/  ISETP.LT.OR P3, PT, R35.reuse, 0x19, !P0 ;  /* 0x000000192300780c */ /* 0x040fe20004761670 */
[----:B------:R-:W-:Y:S01]  /*c400*/  FMUL R210, R210, UR20 ;  /* 0x00000014d2d27c20 */ /* 0x000fe20008400000 */
[----:B0-----:R-:W-:Y:S01]  /*c410*/  F2FP.SATFINITE.E4M3.F32.PACK_AB_MERGE_C R33, RZ, R212, RZ ;  /* 0x000000d4ff21723e */ /* 0x001fe200048070ff */
[----:B------:R-:W-:Y:S01]  /*c420*/  @!P4 STG.E.U8 desc[UR16][R26.64+0x11], R215 ;  /* 0x000011d71a00c986 */ /* 0x000fe2000c101110 */
[C---:B------:R-:W-:Y:S01]  /*c430*/  ISETP.LT.OR P4, PT, R35.reuse, 0x1a, !P0 ;  /* 0x0000001a2300780c */ /* 0x040fe20004781670 */
[----:B------:R-:W-:Y:S01]  /*c440*/  FMUL R208, R208, UR20 ;  /* 0x00000014d0d07c20 */ /* 0x000fe20008400000 */
[----:B------:R-:W-:Y:S01]  /*c450*/  F2FP.SATFINITE.E4M3.F32.PACK_AB_MERGE_C R211, RZ, R211, RZ ;  /* 0x000000d3ffd3723e */ /* 0x000fe200048070ff */
[----:B------:R-:W-:Y:S01]  /*c460*/  @!P6 STG.E.U8 desc[UR16][R24.64+0x19], R213 ;  /* 0x000019d51800e986 */ /* 0x000fe2000c101110 */
[----:B------:R-:W-:Y:S01]  /*c470*/  ISETP.LT.OR P6, PT, R35, 0x22, !P1 ;  /* 0x000000222300780c */ /* 0x000fe20004fc1670 */
[----:B------:R-:W-:Y:S01]  /*c480*/  FMUL R207, R207, UR20 ;  /* 0x00000014cfcf7c20 */ /* 0x000fe20008400000 */
[----:B-1----:R-:W-:Y:S01]  /*c490*/  F2FP.SATFINITE.E4M3.F32.PACK_AB_MERGE_C R29, RZ, R214, RZ ;  /* 0x000000d6ff1d723e */ /* 0x002fe200048070ff */
[----:B------:R-:W-:Y:S01]  /*c4a0*/  FMUL R205, R205, UR20 ;  /* 0x00000014cdcd7c20 */ /* 0x000fe20008400000 */
[----:B------:R-:W-:Y:S01]  /*c4b0*/  F2FP.SATFINITE.E4M3.F32.PACK_AB_MERGE_C R209, RZ, R209, RZ ;  /* 0x000000d1ffd1723e */ /* 0x000fe200048070ff */
[----:B------:R-:W-:Y:S01]  /*c4c0*/  FMUL R206, R206, UR20 ;  /* 0x00000014cece7c20 */ /* 0x000fe20008400000 */
[----:B------:R-:W-:Y:S01]  /*c4d0*/  F2FP.SATFINITE.E4M3.F32.PACK_AB_MERGE_C R31, RZ, R208, RZ ;  /* 0x000000d0ff1f723e */ /* 0x000fe200048070ff */
[----:B------:R0:W-:Y:S01]  /*c4e0*/  @!P5 STG.E.U8 desc[UR16][R24.64+0x18], R29 ;  /* 0x0000181d1800d986 */ /* 0x0001e2000c101110 */
[C---:B------:R-:W-:Y:S01]  /*c4f0*/  ISETP.LT.OR P5, PT, R35.reuse, 0x21, !P1 ;  /* 0x000000212300780c */ /* 0x040fe20004fa1670 */
[----:B------:R-:W-:Y:S01]  /*c500*/  FMUL R204, R204, UR20 ;  /* 0x00000014cccc7c20 */ /* 0x000fe20008400000 */
[----:B------:R-:W-:Y:S01]  /*c510*/  F2FP.SATFINITE.E4M3.F32.PACK_AB_MERGE_C R207, RZ, R207, RZ ;  /* 0x000000cfffcf723e */ /* 0x000fe200048070ff */
[----:B------:R1:W-:Y:S01]  /*c520*/  @!P3 STG.E.U8 desc[UR16][R26.64+0x18], R33 ;  /* 0x000018211a00b986 */ /* 0x0003e2000c101110 */
[----:B------:R-:W-:Y:S01]  /*c530*/  ISETP.LT.OR P3, PT, R35, 0x21, !P0 ;  /* 0x000000212300780c */ /* 0x000fe20004761670 */
[----:B------:R-:W-:Y:S01]  /*c540*/  FMUL R203, R203, UR20 ;  /* 0x00000014cbcb7c20 */ /* 0x000fe20008400000 */
[----:B------:R-:W-:Y:S01]  /*c550*/  F2FP.SATFINITE.E4M3.F32.PACK_AB_MERGE_C R205, RZ, R205, RZ ;  /* 0x000000cdffcd723e */ /* 0x000fe200048070ff */
[----:B------:R-:W-:Y:S01]  /*c560*/  @!P4 STG.E.U8 desc[UR16][R26.64+0x19], R211 ;  /* 0x000019d31a00c986 */ /* 0x000fe2000c101110 */
[----:B------:R-:W-:Y:S01]  /*c570*/  ISETP.LT.OR P4, PT, R35, 0x22, !P0 ;  /* 0x000000222300780c */ /* 0x000fe20004781670 */
[----:B------:R-:W-:Y:S01]  /*c580*/  FMUL R201, R201, UR20 ;  /* 0x00000014c9c97c20 */ /* 0x000fe20008400000 */
[----:B------:R-:W-:Y:S01]  /*c590*/  F2FP.SATFINITE.E4M3.F32.PACK_AB_MERGE_C R203, RZ, R203, RZ ;  /* 0x000000cbffcb723e */ /* 0x000fe200048070ff */
[----:B------:R-:W-:Y:S01]  /*c5a0*/  @!P6 STG.E.U8 desc[UR16][R24.64+0x21], R209 ;  /* 0x000021d11800e986 */ /* 0x000fe2000c101110 */
[----:B------:R-:W-:Y:S01]  /*c5b0*/  ISETP.LT.OR P6, PT, R35, 0x2a, !P1 ;  /* 0x0000002a2300780c */ /* 0x000fe20004fc1670 */
[----:B------:R-:W-:Y:S01]  /*c5c0*/  FMUL R202, R202, UR20 ;  /* 0x00000014caca7c20 */ /* 0x000fe20008400000 */
[----:B0-----:R-:W-:Y:S01]  /*c5d0*/  F2FP.SATFINITE.E4M3.F32.PACK_AB_MERGE_C R29, RZ, R210, RZ ;  /* 0x000000d2ff1d723e */ /* 0x001fe200048070ff */
[----:B------:R-:W-:Y:S01]  /*c5e0*/  FMUL R200, R200, UR20 ;  /* 0x00000014c8c87c20 */ /* 0x000fe20008400000 */
[----:B-1----:R-:W-:Y:S01]  /*c5f0*/  F2FP.SATFINITE.E4M3.F32.PACK_AB_MERGE_C R33, RZ, R204, RZ ;  /* 0x000000ccff21723e */ /* 0x002fe200048070ff */
[----:B------:R-:W-:Y:S01]  /*c600*/  FMUL R199, R199, UR20 ;  /* 0x00000014c7c77c20 */ /* 0x000fe20008400000 */
[----:B------:R-:W-:Y:S01]  /*c610*/  F2FP.SATFINITE.E4M3.F32.PACK_AB_MERGE_C R201, RZ, R201, RZ ;  /* 0x000000c9ffc9723e */ /* 0x000fe200048070ff */
[----:B------:R0:W-:Y:S01]  /*c620*/  @!P5 STG.E.U8 desc[UR16][R24.64+0x20], R29 ;  /* 0x0000201d1800d986 */ /* 0x0001e2000c101110 */
[----:B------:R-:W-:Y:S01]  /*c630*/  ISETP.LT.OR P5, PT, R35, 0x29, !P1 ;  /* 0x000000292300780c */ /* 0x000fe20004fa1670 */
[----:B------:R-:W-:Y:S01]  /*c640*/  FMUL R197, R197, UR20 ;  /* 0x00000014c5c57c20 */ /* 0x000fe20008400000 */
[----:B------:R-:W-:Y:S01]  /*c650*/  F2FP.SATFINITE.E4M3.F32.PACK_AB_MERGE_C R199, RZ, R199, RZ ;  /* 0x000000c7ffc7723e */ /* 0x000fe200048070ff */
[----:B------:R1:W-:Y:S01]  /*c660*/  @!P3 STG.E.U8 desc[UR16][R26.64+0x20], R31 ;  /* 0x0000201f1a00b986 */ /* 0x0003e2000c101110 */
[C---:B------:R-:W-:Y:S01]  /*c670*/  ISETP.LT.OR P3, PT, R35.reuse, 0x29, !P0 ;  /* 0x000000292300780c */ /* 0x040fe20004761670 */
[----:B------:R-:W-:Y:S01]  /*c680*/  FMUL R198, R198, UR20 ;  /* 0x00000014c6c67c20 */ /* 0x000fe20008400000 */
[----:B------:R-:W-:Y:S01]  /*c690*/  F2FP.SATFINITE.E4M3.F32.PACK_AB_MERGE_C R197, RZ, R197, RZ ;  /* 0x000000c5ffc5723e */ /* 0x000fe200048070ff */
[----:B------:R-:W-:Y:S01]  /*c6a0*/  @!P4 STG.E.U8 desc[UR16][R26.64+0x21], R207 ;  /* 0x000021cf1a00c986 */ /* 0x000fe2000c101110 */
[----:B------:R-:W-:Y:S01]  /*c6b0*/  ISETP.LT.OR P4, PT, R35, 0x2a, !P0 ;  /* 0x0000002a2300780c */ /* 0x000fe20004781670 */
[----:B------:R-:W-:Y:S01]  /*c6c0*/  FMUL R196, R196, UR20 ;  /* 0x00000014c4c47c20 */ /* 0x000fe20008400000 */
[----:B------:R-:W-:Y:S01]  /*c6d0*/  FMUL R195, R195, UR20 ;  /* 0x00000014c3c37c20 */ /* 0x000fe20008400000 */
        /* <DEDUP_REMOVED lines=27> */
[----:B------:R-:W-:Y:S01]  /*c890*/  FMUL R186, R186, UR20 ;  /* 0x00000014baba7c20 */ /* 0x000fe20008400000 */
        /* <DEDUP_REMOVED lines=156> */
[----:B-----5:R-:W-:Y:S01]  /*d260*/  FMUL R0, R0, UR20 ;  /* 0x0000001400007c20 */ /* 0x020fe20008400000 */
[----:B-1----:R-:W-:Y:S01]  /*d270*/  F2FP.SATFINITE.E4M3.F32.PACK_AB_MERGE_C R33, RZ, R164, RZ ;  /* 0x000000a4ff21723e */ /* 0x002fe200048070ff */
        /* <DEDUP_REMOVED lines=9> */
[----:B------:R-:W-:Y:S01]  /*d310*/  FMUL R4, R4, UR20 ;  /* 0x0000001404047c20 */ /* 0x000fe20008400000 */
[----:B------:R-:W-:Y:S01]  /*d320*/  @!P4 STG.E.U8 desc[UR16][R26.64+0x71], R167 ;  /* 0x000071a71a00c986 */ /* 0x000fe2000c101110 */
[----:B------:R-:W-:-:S03]  /*d330*/  ISETP.LT.OR P4, PT, R35, 0x7a, !P0 ;  /* 0x0000007a2300780c */ /* 0x000fc60004781670 */
[----:B------:R-:W-:Y:S01]  /*d340*/  @!P6 STG.E.U8 desc[UR16][R24.64+0x79], R165 ;  /* 0x000079a51800e986 */ /* 0x000fe2000c101110 */
[----:B------:R-:W-:Y:S02]  /*d350*/  ISETP.LT.OR P6, PT, R35, 0x82, !P1 ;  /* 0x000000822300780c */ /* 0x000fe40004fc1670 */
[----:B0-----:R-:W-:Y:S01]  /*d360*/  F2FP.SATFINITE.E4M3.F32.PACK_AB_MERGE_C R29, RZ, R166, RZ ;  /* 0x000000a6ff1d723e */ /* 0x001fe200048070ff */
[----:B------:R-:W3:Y:S01]  /*d370*/  LDL.LU R220, [R1+0x14] ;  /* 0x0000140001dc7983 */ /* 0x000ee20000300800 */
[----:B-1----:R-:W-:-:S03]  /*d380*/  F2FP.SATFINITE.E4M3.F32.PACK_AB_MERGE_C R31, RZ, R160, RZ ;  /* 0x000000a0ff1f723e */ /* 0x002fc600048070ff */
[----:B------:R0:W-:Y:S01]  /*d390*/  @!P5 STG.E.U8 desc[UR16][R24.64+0x78], R29 ;  /* 0x0000781d1800d986 */ /* 0x0001e2000c101110 */
[----:B------:R-:W-:-:S03]  /*d3a0*/  ISETP.LT.OR P5, PT, R35, 0x81, !P1 ;  /* 0x000000812300780c */ /* 0x000fc60004fa1670 */
[----:B------:R1:W-:Y:S01]  /*d3b0*/  @!P3 STG.E.U8 desc[UR16][R26.64+0x78], R33 ;  /* 0x000078211a00b986 */ /* 0x0003e2000c101110 */
[----:B------:R-:W-:-:S03]  /*d3c0*/  ISETP.LT.OR P3, PT, R35, 0x81, !P0 ;  /* 0x000000812300780c */ /* 0x000fc60004761670 */
        /* <DEDUP_REMOVED lines=26> */
[----:B0-----:R-:W-:Y:S02]  /*d570*/  F2FP.SATFINITE.E4M3.F32.PACK_AB_MERGE_C R29, RZ, R154, RZ ;  /* 0x0000009aff1d723e */ /* 0x001fe400048070ff */
[----:B-1----:R-:W-:-:S03]  /*d580*/  F2FP.SATFINITE.E4M3.F32.PACK_AB_MERGE_C R33, RZ, R20, RZ ;  /* 0x00000014ff21723e */ /* 0x002fc600048070ff */
[----:B------:R0:W-:Y:S01]  /*d590*/  @!P5 STG.E.U8 desc[UR16][R24.64+0x90], R29 ;  /* 0x0000901d1800d986 */ /* 0x0001e2000c101110 */
[----:B------:R-:W-:-:S03]  /*d5a0*/  ISETP.LT.OR P5, PT, R35, 0x99, !P1 ;  /* 0x000000992300780c */ /* 0x000fc60004fa1670 */
[----:B------:R-:W-:Y:S01]  /*d5b0*/  @!P3 STG.E.U8 desc[UR16][R26.64+0x90], R31 ;  /* 0x0000901f1a00b986 */ /* 0x000fe2000c101110 */
[----:B------:R-:W-:-:S03]  /*d5c0*/  ISETP.LT.OR P3, PT, R35, 0x99, !P0 ;  /* 0x000000992300780c */ /* 0x000fc60004761670 */
[----:B------:R1:W-:Y:S01]  /*d5d0*/  @!P4 STG.E.U8 desc[UR16][R26.64+0x91], R23 ;  /* 0x000091171a00c986 */ /* 0x0003e2000c101110 */
[----:B------:R-:W-:-:S03]  /*d5e0*/  ISETP.LT.OR P4, PT, R35, 0x9a, !P0 ;  /* 0x0000009a2300780c */ /* 0x000fc60004781670 */
[----:B------:R2:W-:Y:S01]  /*d5f0*/  @!P6 STG.E.U8 desc[UR16][R24.64+0x99], R21 ;  /* 0x000099151800e986 */ /* 0x0005e2000c101110 */
[----:B------:R-:W-:Y:S02]  /*d600*/  ISETP.LT.OR P6, PT, R35, 0xa2, !P1 ;  /* 0x000000a22300780c */ /* 0x000fe40004fc1670 */
[----:B0-----:R-:W-:-:S05]  /*d610*/  F2FP.SATFINITE.E4M3.F32.PACK_AB_MERGE_C R29, RZ, R22, RZ ;  /* 0x00000016ff1d723e */ /* 0x001fca00048070ff */
[----:B------:R-:W-:Y:S01]  /*d620*/  @!P5 STG.E.U8 desc[UR16][R24.64+0x98], R29 ;  /* 0x0000981d1800d986 */ /* 0x000fe2000c101110 */
[C---:B------:R-:W-:Y:S02]  /*d630*/  ISETP.LT.OR P5, PT, R35.reuse, 0xa1, !P1 ;  /* 0x000000a12300780c */ /* 0x040fe40004fa1670 */
[----:B-1----:R-:W-:Y:S01]  /*d640*/  F2FP.SATFINITE.E4M3.F32.PACK_AB_MERGE_C R23, RZ, R18, RZ ;  /* 0x00000012ff17723e */ /* 0x002fe200048070ff */
[----:B------:R-:W-:Y:S01]  /*d650*/  @!P3 STG.E.U8 desc[UR16][R26.64+0x98], R33 ;  /* 0x000098211a00b986 */ /* 0x000fe2000c101110 */
[C---:B------:R-:W-:Y:S02]  /*d660*/  ISETP.LT.OR P3, PT, R35.reuse, 0xa1, !P0 ;  /* 0x000000a12300780c */ /* 0x040fe40004761670 */
[----:B--2---:R-:W-:Y:S01]  /*d670*/  F2FP.SATFINITE.E4M3.F32.PACK_AB_MERGE_C R21, RZ, R16, RZ ;  /* 0x00000010ff15723e */ /* 0x004fe200048070ff */
[----:B------:R0:W-:Y:S01]  /*d680*/  @!P4 STG.E.U8 desc[UR16][R26.64+0x99], R19 ;  /* 0x000099131a00c986 */ /* 0x0001e2000c101110 */
[----:B------:R-:W-:-:S03]  /*d690*/  ISETP.LT.OR P4, PT, R35, 0xa2, !P0 ;  /* 0x000000a22300780c */ /* 0x000fc60004781670 */
[----:B------:R1:W-:Y:S01]  /*d6a0*/  @!P6 STG.E.U8 desc[UR16][R24.64+0xa1], R17 ;  /* 0x0000a1111800e986 */ /* 0x0003e2000c101110 */
[----:B------:R-:W-:-:S03]  /*d6b0*/  ISETP.LT.OR P6, PT, R35, 0xaa, !P1 ;  /* 0x000000aa2300780c */ /* 0x000fc60004fc1670 */
[----:B------:R-:W-:Y:S01]  /*d6c0*/  @!P5 STG.E.U8 desc[UR16][R24.64+0xa0], R23 ;  /* 0x0000a0171800d986 */ /* 0x000fe2000c101110 */
[----:B------:R-:W-:-:S03]  /*d6d0*/  ISETP.LT.OR P5, PT, R35, 0xa9, !P1 ;  /* 0x000000a92300780c */ /* 0x000fc60004fa1670 */
[----:B------:R-:W-:Y:S01]  /*d6e0*/  @!P3 STG.E.U8 desc[UR16][R26.64+0xa0], R21 ;  /* 0x0000a0151a00b986 */ /* 0x000fe2000c101110 */
[C---:B------:R-:W-:Y:S02]  /*d6f0*/  ISETP.LT.OR P3, PT, R35.reuse, 0xa9, !P0 ;  /* 0x000000a92300780c */ /* 0x040fe40004761670 */
[----:B0-----:R-:W-:Y:S01]  /*d700*/  F2FP.SATFINITE.E4M3.F32.PACK_AB_MERGE_C R19, RZ, R14, RZ ;  /* 0x0000000eff13723e */ /* 0x001fe200048070ff */
[----:B------:R0:W-:Y:S01]  /*d710*/  @!P4 STG.E.U8 desc[UR16][R26.64+0xa1], R15 ;  /* 0x0000a10f1a00c986 */ /* 0x0001e2000c101110 */
[C---:B------:R-:W-:Y:S02]  /*d720*/  ISETP.LT.OR P4, PT, R35.reuse, 0xaa, !P0 ;  /* 0x000000aa2300780c */ /* 0x040fe40004781670 */
[----:B-1----:R-:W-:Y:S01]  /*d730*/  F2FP.SATFINITE.E4M3.F32.PACK_AB_MERGE_C R17, RZ, R12, RZ ;  /* 0x0000000cff11723e */ /* 0x002fe200048070ff */
        /* <DEDUP_REMOVED lines=15> */
[----:B0-----:R-:W-:Y:S02]  /*d830*/  F2FP.SATFINITE.E4M3.F32.PACK_AB_MERGE_C R11, RZ, R6, RZ ;  /* 0x00000006ff0b723e */ /* 0x001fe400048070ff */
[C---:B------:R-:W-:Y:S01]  /*d840*/  ISETP.LT.OR P3, PT, R35.reuse, 0xb9, !P0 ;  /* 0x000000b92300780c */ /* 0x040fe20004761670 */
[----:B------:R0:W-:Y:S01]  /*d850*/  @!P4 STG.E.U8 desc[UR16][R26.64+0xb1], R7 ;  /* 0x0000b1071a00c986 */ /* 0x0001e2000c101110 */
[----:B-1----:R-:W-:Y:S02]  /*d860*/  F2FP.SATFINITE.E4M3.F32.PACK_AB_MERGE_C R9, RZ, R4, RZ ;  /* 0x00000004ff09723e */ /* 0x002fe400048070ff */
[----:B------:R-:W-:Y:S01]  /*d870*/  ISETP.LT.OR P4, PT, R35, 0xba, !P0 ;  /* 0x000000ba2300780c */ /* 0x000fe20004781670 */
[----:B------:R1:W-:Y:S04]  /*d880*/  @!P6 STG.E.U8 desc[UR16][R24.64+0xb9], R5 ;  /* 0x0000b9051800e986 */ /* 0x0003e8000c101110 */
[----:B------:R2:W-:Y:S01]  /*d890*/  @!P5 STG.E.U8 desc[UR16][R24.64+0xb8], R11 ;  /* 0x0000b80b1800d986 */ /* 0x0005e2000c101110 */
[----:B------:R-:W-:Y:S01]  /*d8a0*/  FMUL R4, R227, UR20 ;  /* 0x00000014e3047c20 */ /* 0x000fe20008400000 */
[----:B------:R-:W-:-:S02]  /*d8b0*/  ISETP.LT.OR P5, PT, R35, 0xc1, !P1 ;  /* 0x000000c12300780c */ /* 0x000fc40004fa1670 */
[----:B0-----:R-:W-:Y:S02]  /*d8c0*/  F2FP.SATFINITE.E4M3.F32.PACK_AB_MERGE_C R7, RZ, R3, RZ ;  /* 0x00000003ff07723e */ /* 0x001fe400048070ff */
[----:B-1----:R-:W-:Y:S01]  /*d8d0*/  F2FP.SATFINITE.E4M3.F32.PACK_AB_MERGE_C R5, RZ, R0, RZ ;  /* 0x00000000ff05723e */ /* 0x002fe200048070ff */
[----:B----4-:R-:W-:Y:S01]  /*d8e0*/  FMUL R0, R222, UR20 ;  /* 0x00000014de007c20 */ /* 0x010fe20008400000 */
[----:B------:R-:W-:Y:S01]  /*d8f0*/  ISETP.LT.OR P6, PT, R35, 0xc2, !P1 ;  /* 0x000000c22300780c */ /* 0x000fe20004fc1670 */
[----:B------:R-:W4:Y:S01]  /*d900*/  LDL.LU R222, [R1+0x20] ;  /* 0x0000200001de7983 */ /* 0x000f220000300800 */
[----:B--2---:R-:W-:Y:S02]  /*d910*/  F2FP.SATFINITE.E4M3.F32.PACK_AB_MERGE_C R11, RZ, R2, RZ ;  /* 0x00000002ff0b723e */ /* 0x004fe400048070ff */
[----:B------:R-:W-:Y:S01]  /*d920*/  F2FP.SATFINITE.E4M3.F32.PACK_AB_MERGE_C R13, RZ, R0, RZ ;  /* 0x00000000ff0d723e */ /* 0x000fe200048070ff */
[----:B---3--:R-:W-:Y:S01]  /*d930*/  FMUL R0, R224, UR20 ;  /* 0x00000014e0007c20 */ /* 0x008fe20008400000 */
[----:B------:R-:W-:Y:S01]  /*d940*/  FMUL R2, R225, UR20 ;  /* 0x00000014e1027c20 */ /* 0x000fe20008400000 */
[----:B------:R-:W2:Y:S04]  /*d950*/  LDL.LU R224, [R1+0x24] ;  /* 0x0000240001e07983 */ /* 0x000ea80000300800 */
[----:B------:R-:W3:Y:S01]  /*d960*/  LDL.LU R225, [R1+0x28] ;  /* 0x0000280001e17983 */ /* 0x000ee20000300800 */
[----:B------:R-:W-:-:S03]  /*d970*/  FMUL R3, R226, UR20 ;  /* 0x00000014e2037c20 */ /* 0x000fc60008400000 */
[----:B------:R-:W3:Y:S04]  /*d980*/  LDL.LU R226, [R1+0x2c] ;  /* 0x00002c0001e27983 */ /* 0x000ee80000300800 */
[----:B------:R-:W3:Y:S04]  /*d990*/  LDL.LU R227, [R1+0x30] ;  /* 0x0000300001e37983 */ /* 0x000ee80000300800 */
[----:B------:R-:W-:Y:S01]  /*d9a0*/  @!P3 STG.E.U8 desc[UR16][R26.64+0xb8], R9 ;  /* 0x0000b8091a00b986 */ /* 0x000fe2000c101110 */
[----:B------:R-:W-:-:S03]  /*d9b0*/  ISETP.LT.OR P3, PT, R35, 0xc1, !P0 ;  /* 0x000000c12300780c */ /* 0x000fc60004761670 */
[----:B------:R0:W-:Y:S01]  /*d9c0*/  @!P4 STG.E.U8 desc[UR16][R26.64+0xb9], R7 ;  /* 0x0000b9071a00c986 */ /* 0x0001e2000c101110 */
[----:B------:R-:W-:-:S03]  /*d9d0*/  ISETP.LT.OR P4, PT, R35, 0xc2, !P0 ;  /* 0x000000c22300780c */ /* 0x000fc60004781670 */
[----:B------:R-:W-:Y:S01]  /*d9e0*/  @!P5 STG.E.U8 desc[UR16][R24.64+0xc0], R11 ;  /* 0x0000c00b1800d986 */ /* 0x000fe2000c101110 */
[----:B------:R-:W-:-:S03]  /*d9f0*/  ISETP.LT.OR P5, PT, R35, 0xc9, !P1 ;  /* 0x000000c92300780c */ /* 0x000fc60004fa1670 */
[----:B------:R1:W-:Y:S01]  /*da00*/  @!P6 STG.E.U8 desc[UR16][R24.64+0xc1], R5 ;  /* 0x0000c1051800e986 */ /* 0x0003e2000c101110 */
[----:B0-----:R-:W-:-:S03]  /*da10*/  F2FP.SATFINITE.E4M3.F32.PACK_AB_MERGE_C R7, RZ, R0, RZ ;  /* 0x00000000ff07723e */ /* 0x001fc600048070ff */
[----:B------:R-:W-:Y:S01]  /*da20*/  @!P3 STG.E.U8 desc[UR16][R26.64+0xc0], R13 ;  /* 0x0000c00d1a00b986 */ /* 0x000fe2000c101110 */
[C---:B------:R-:W-:Y:S02]  /*da30*/  ISETP.LT.OR P6, PT, R35.reuse, 0xca, !P1 ;  /* 0x000000ca2300780c */ /* 0x040fe40004fc1670 */
[----:B-1----:R-:W-:Y:S01]  /*da40*/  F2FP.SATFINITE.E4M3.F32.PACK_AB_MERGE_C R5, RZ, R2, RZ ;  /* 0x00000002ff05723e */ /* 0x002fe200048070ff */
[----:B------:R0:W-:Y:S01]  /*da50*/  @!P4 STG.E.U8 desc[UR16][R26.64+0xc1], R7 ;  /* 0x0000c1071a00c986 */ /* 0x0001e2000c101110 */
[C---:B------:R-:W-:Y:S02]  /*da60*/  ISETP.LT.OR P3, PT, R35.reuse, 0xc9, !P0 ;  /* 0x000000c92300780c */ /* 0x040fe40004761670 */
[C---:B------:R-:W-:Y:S01]  /*da70*/  ISETP.LT.OR P4, PT, R35.reuse, 0xca, !P0 ;  /* 0x000000ca2300780c */ /* 0x040fe20004781670 */
[----:B------:R1:W-:Y:S01]  /*da80*/  @!P5 STG.E.U8 desc[UR16][R24.64+0xc8], R5 ;  /* 0x0000c8051800d986 */ /* 0x0003e2000c101110 */
[----:B------:R-:W-:Y:S02]  /*da90*/  ISETP.LT.OR P5, PT, R35, 0xd1, !P1 ;  /* 0x000000d12300780c */ /* 0x000fe40004fa1670 */
[----:B------:R-:W-:-:S02]  /*daa0*/  F2FP.SATFINITE.E4M3.F32.PACK_AB_MERGE_C R9, RZ, R3, RZ ;  /* 0x00000003ff09723e */ /* 0x000fc400048070ff */
[----:B------:R-:W-:-:S03]  /*dab0*/  F2FP.SATFINITE.E4M3.F32.PACK_AB_MERGE_C R11, RZ, R4, RZ ;  /* 0x00000004ff0b723e */ /* 0x000fc600048070ff */
[----:B------:R1:W-:Y:S04]  /*dac0*/  @!P6 STG.E.U8 desc[UR16][R24.64+0xc9], R9 ;  /* 0x0000c9091800e986 */ /* 0x0003e8000c101110 */
[----:B------:R-:W-:Y:S01]  /*dad0*/  @!P3 STG.E.U8 desc[UR16][R26.64+0xc8], R11 ;  /* 0x0000c80b1a00b986 */ /* 0x000fe2000c101110 */
[----:B------:R-:W-:-:S03]  /*dae0*/  FMUL R0, R220, UR20 ;  /* 0x00000014dc007c20 */ /* 0x000fc60008400000 */
[----:B------:R-:W3:Y:S02]  /*daf0*/  LDL.LU R220, [R1+0x34] ;  /* 0x0000340001dc7983 */ /* 0x000ee40000300800 */
[----:B0-----:R-:W-:Y:S01]  /*db00*/  F2FP.SATFINITE.E4M3.F32.PACK_AB_MERGE_C R7, RZ, R0, RZ ;  /* 0x00000000ff07723e */ /* 0x001fe200048070ff */
[----:B------:R-:W-:Y:S02]  /*db10*/  FMUL R2, R221, UR20 ;  /* 0x00000014dd027c20 */ /* 0x000fe40008400000 */
[----:B------:R-:W3:Y:S03]  /*db20*/  LDL.LU R221, [R1+0x38] ;  /* 0x0000380001dd7983 */ /* 0x000ee60000300800 */
[----:B-1----:R-:W-:Y:S01]  /*db30*/  F2FP.SATFINITE.E4M3.F32.PACK_AB_MERGE_C R5, RZ, R2, RZ ;  /* 0x00000002ff05723e */ /* 0x002fe200048070ff */
[----:B------:R-:W-:Y:S04]  /*db40*/  @!P4 STG.E.U8 desc[UR16][R26.64+0xc9], R7 ;  /* 0x0000c9071a00c986 */ /* 0x000fe8000c101110 */
[----:B------:R0:W-:Y:S01]  /*db50*/  @!P5 STG.E.U8 desc[UR16][R24.64+0xd0], R5 ;  /* 0x0000d0051800d986 */ /* 0x0001e2000c101110 */
[----:B------:R-:W-:-:S03]  /*db60*/  FMUL R3, R223, UR20 ;  /* 0x00000014df037c20 */ /* 0x000fc60008400000 */
[----:B------:R-:W3:Y:S02]  /*db70*/  LDL.LU R223, [R1+0x3c] ;  /* 0x00003c0001df7983 */ /* 0x000ee40000300800 */
[----:B------:R-:W-:Y:S01]  /*db80*/  F2FP.SATFINITE.E4M3.F32.PACK_AB_MERGE_C R9, RZ, R3, RZ ;  /* 0x00000003ff09723e */ /* 0x000fe200048070ff */
[----:B----4-:R-:W-:Y:S02]  /*db90*/  FMUL R0, R222, UR20 ;  /* 0x00000014de007c20 */ /* 0x010fe40008400000 */
[----:B------:R-:W4:Y:S03]  /*dba0*/  LDL.LU R222, [R1+0x40] ;  /* 0x0000400001de7983 */ /* 0x000f260000300800 */
[----:B------:R-:W-:Y:S01]  /*dbb0*/  F2FP.SATFINITE.E4M3.F32.PACK_AB_MERGE_C R13, RZ, R0, RZ ;  /* 0x00000000ff0d723e */ /* 0x000fe200048070ff */
[----:B--2---:R-:W-:Y:S02]  /*dbc0*/  FMUL R2, R224, UR20 ;  /* 0x00000014e0027c20 */ /* 0x004fe40008400000 */
[----:B------:R-:W2:Y:S01]  /*dbd0*/  LDL.LU R224, [R1+0x44] ;  /* 0x0000440001e07983 */ /* 0x000ea20000300800 */
[----:B---3--:R-:W-:-:S03]  /*dbe0*/  FMUL R0, R225, UR20 ;  /* 0x00000014e1007c20 */ /* 0x008fc60008400000 */
[----:B------:R-:W3:Y:S01]  /*dbf0*/  LDL.LU R225, [R1+0x48] ;  /* 0x0000480001e17983 */ /* 0x000ee20000300800 */
[----:B------:R-:W-:Y:S01]  /*dc00*/  FMUL R3, R226, UR20 ;  /* 0x00000014e2037c20 */ /* 0x000fe20008400000 */
[----:B0-----:R-:W-:Y:S02]  /*dc10*/  F2FP.SATFINITE.E4M3.F32.PACK_AB_MERGE_C R5, RZ, R0, RZ ;  /* 0x00000000ff05723e */ /* 0x001fe400048070ff */
[----:B------:R-:W3:Y:S01]  /*dc20*/  LDL.LU R226, [R1+0x4c] ;  /* 0x00004c0001e27983 */ /* 0x000ee20000300800 */
[----:B------:R-:W-:-:S03]  /*dc30*/  FMUL R0, R227, UR20 ;  /* 0x00000014e3007c20 */ /* 0x000fc60008400000 */
[----:B------:R-:W3:Y:S01]  /*dc40*/  LDL.LU R227, [R1+0x50] ;  /* 0x0000500001e37983 */ /* 0x000ee20000300800 */
[C---:B------:R-:W-:Y:S02]  /*dc50*/  ISETP.LT.OR P6, PT, R35.reuse, 0xd2, !P1 ;  /* 0x000000d22300780c */ /* 0x040fe40004fc1670 */
[C---:B------:R-:W-:Y:S01]  /*dc60*/  ISETP.LT.OR P4, PT, R35.reuse, 0xd2, !P0 ;  /* 0x000000d22300780c */ /* 0x040fe20004781670 */
[----:B------:R-:W3:Y:S01]  /*dc70*/  LDL.LU R218, [R1+0x54] ;  /* 0x0000540001da7983 */ /* 0x000ee20000300800 */
[C---:B------:R-:W-:Y:S02]  /*dc80*/  ISETP.LT.OR P3, PT, R35.reuse, 0xd1, !P0 ;  /* 0x000000d12300780c */ /* 0x040fe40004761670 */
[----:B------:R-:W-:Y:S02]  /*dc90*/  ISETP.LT.OR P5, PT, R35, 0xd9, !P1 ;  /* 0x000000d92300780c */ /* 0x000fe40004fa1670 */
[----:B------:R-:W-:Y:S02]  /*dca0*/  F2FP.SATFINITE.E4M3.F32.PACK_AB_MERGE_C R7, RZ, R2, RZ ;  /* 0x00000002ff07723e */ /* 0x000fe400048070ff */
[----:B------:R-:W-:-:S03]  /*dcb0*/  F2FP.SATFINITE.E4M3.F32.PACK_AB_MERGE_C R11, RZ, R0, RZ ;  /* 0x00000000ff0b723e */ /* 0x000fc600048070ff */
[----:B------:R0:W-:Y:S01]  /*dcc0*/  @!P6 STG.E.U8 desc[UR16][R24.64+0xd1], R9 ;  /* 0x0000d1091800e986 */ /* 0x0001e2000c101110 */
[----:B------:R-:W-:-:S03]  /*dcd0*/  ISETP.LT.OR P6, PT, R35, 0xda, !P1 ;  /* 0x000000da2300780c */ /* 0x000fc60004fc1670 */
[----:B------:R-:W-:Y:S01]  /*dce0*/  @!P4 STG.E.U8 desc[UR16][R26.64+0xd1], R7 ;  /* 0x0000d1071a00c986 */ /* 0x000fe2000c101110 */
[----:B------:R-:W-:-:S03]  /*dcf0*/  ISETP.LT.OR P4, PT, R35, 0xda, !P0 ;  /* 0x000000da2300780c */ /* 0x000fc60004781670 */
[----:B------:R-:W-:Y:S01]  /*dd00*/  @!P3 STG.E.U8 desc[UR16][R26.64+0xd0], R13 ;  /* 0x0000d00d1a00b986 */ /* 0x000fe2000c101110 */
[----:B0-----:R-:W-:-:S03]  /*dd10*/  F2FP.SATFINITE.E4M3.F32.PACK_AB_MERGE_C R9, RZ, R3, RZ ;  /* 0x00000003ff09723e */ /* 0x001fc600048070ff */
[----:B------:R0:W-:Y:S04]  /*dd20*/  @!P5 STG.E.U8 desc[UR16][R24.64+0xd8], R5 ;  /* 0x0000d8051800d986 */ /* 0x0001e8000c101110 */
[----:B------:R1:W-:Y:S01]  /*dd30*/  @!P6 STG.E.U8 desc[UR16][R24.64+0xd9], R9 ;  /* 0x0000d9091800e986 */ /* 0x0003e2000c101110 */
[----:B------:R-:W-:-:S03]  /*dd40*/  FMUL R0, R220, UR20 ;  /* 0x00000014dc007c20 */ /* 0x000fc60008400000 */
[----:B------:R-:W3:Y:S02]  /*dd50*/  LDL.LU R220, [R1+0x58] ;  /* 0x0000580001dc7983 */ /* 0x000ee40000300800 */
[----:B0-----:R-:W-:Y:S01]  /*dd60*/  F2FP.SATFINITE.E4M3.F32.PACK_AB_MERGE_C R5, RZ, R0, RZ ;  /* 0x00000000ff05723e */ /* 0x001fe200048070ff */
[----:B------:R-:W-:Y:S02]  /*dd70*/  FMUL R2, R221, UR20 ;  /* 0x00000014dd027c20 */ /* 0x000fe40008400000 */
[----:B------:R-:W3:Y:S03]  /*dd80*/  LDL.LU R221, [R1+0x5c] ;  /* 0x00005c0001dd7983 */ /* 0x000ee60000300800 */
[----:B------:R-:W-:Y:S01]  /*dd90*/  F2FP.SATFINITE.E4M3.F32.PACK_AB_MERGE_C R7, RZ, R2, RZ ;  /* 0x00000002ff07723e */ /* 0x000fe200048070ff */
[----:B------:R0:W-:Y:S01]  /*dda0*/  @!P4 STG.E.U8 desc[UR16][R26.64+0xd9], R5 ;  /* 0x0000d9051a00c986 */ /* 0x0001e2000c101110 */
[----:B------:R-:W-:-:S03]  /*ddb0*/  FMUL R3, R223, UR20 ;  /* 0x00000014df037c20 */ /* 0x000fc60008400000 */
[----:B------:R-:W3:Y:S02]  /*ddc0*/  LDL.LU R223, [R1+0x60] ;  /* 0x0000600001df7983 */ /* 0x000ee40000300800 */
[----:B-1----:R-:W-:Y:S01]  /*ddd0*/  F2FP.SATFINITE.E4M3.F32.PACK_AB_MERGE_C R9, RZ, R3, RZ ;  /* 0x00000003ff09723e */ /* 0x002fe200048070ff */
[----:B----4-:R-:W-:Y:S02]  /*dde0*/  FMUL R4, R222, UR20 ;  /* 0x00000014de047c20 */ /* 0x010fe40008400000 */
[----:B------:R-:W4:Y:S01]  /*ddf0*/  LDL.LU R222, [R1+0x64] ;  /* 0x0000640001de7983 */ /* 0x000f220000300800 */
[----:B--2---:R-:W-:-:S03]  /*de00*/  FMUL R0, R224, UR20 ;  /* 0x00000014e0007c20 */ /* 0x004fc60008400000 */
[----:B------:R-:W2:Y:S01]  /*de10*/  LDL.LU R224, [R1+0x68] ;  /* 0x0000680001e07983 */ /* 0x000ea20000300800 */
[----:B---3--:R-:W-:Y:S01]  /*de20*/  FMUL R2, R225, UR20 ;  /* 0x00000014e1027c20 */ /* 0x008fe20008400000 */
[----:B0-----:R-:W-:Y:S02]  /*de30*/  F2FP.SATFINITE.E4M3.F32.PACK_AB_MERGE_C R5, RZ, R0, RZ ;  /* 0x00000000ff05723e */ /* 0x001fe400048070ff */
[----:B------:R-:W3:Y:S01]  /*de40*/  LDL.LU R225, [R1+0x6c] ;  /* 0x00006c0001e17983 */ /* 0x000ee20000300800 */
[----:B------:R-:W-:-:S03]  /*de50*/  FMUL R3, R226, UR20 ;  /* 0x00000014e2037c20 */ /* 0x000fc60008400000 */
[----:B------:R-:W3:Y:S01]  /*de60*/  LDL.LU R226, [R1+0x70] ;  /* 0x0000700001e27983 */ /* 0x000ee20000300800 */
[----:B------:R-:W-:-:S03]  /*de70*/  FMUL R0, R227, UR20 ;  /* 0x00000014e3007c20 */ /* 0x000fc60008400000 */
[----:B------:R-:W3:Y:S01]  /*de80*/  LDL.LU R227, [R1+0x74] ;  /* 0x0000740001e37983 */ /* 0x000ee20000300800 */
[C---:B------:R-:W-:Y:S02]  /*de90*/  ISETP.LT.OR P3, PT, R35.reuse, 0xd9, !P0 ;  /* 0x000000d92300780c */ /* 0x040fe40004761670 */
[C---:B------:R-:W-:Y:S02]  /*dea0*/  ISETP.LT.OR P5, PT, R35.reuse, 0xe1, !P1 ;  /* 0x000000e12300780c */ /* 0x040fe40004fa1670 */
[C---:B------:R-:W-:Y:S02]  /*deb0*/  ISETP.LT.OR P6, PT, R35.reuse, 0xe2, !P1 ;  /* 0x000000e22300780c */ /* 0x040fe40004fc1670 */
[----:B------:R-:W-:-:S07]  /*dec0*/  ISETP.LT.OR P4, PT, R35, 0xe2, !P0 ;  /* 0x000000e22300780c */ /* 0x000fce0004781670 */
[----:B------:R-:W-:Y:S01]  /*ded0*/  @!P3 STG.E.U8 desc[UR16][R26.64+0xd8], R11 ;  /* 0x0000d80b1a00b986 */ /* 0x000fe2000c101110 */
[----:B------:R-:W-:-:S03]  /*dee0*/  ISETP.LT.OR P3, PT, R35, 0xe1, !P0 ;  /* 0x000000e12300780c */ /* 0x000fc60004761670 */
[----:B------:R0:W-:Y:S01]  /*def0*/  @!P5 STG.E.U8 desc[UR16][R24.64+0xe0], R7 ;  /* 0x0000e0071800d986 */ /* 0x0001e2000c101110 */
[----:B------:R-:W-:-:S03]  /*df00*/  ISETP.LT.OR P5, PT, R35, 0xe9, !P1 ;  /* 0x000000e92300780c */ /* 0x000fc60004fa1670 */
[----:B------:R1:W-:Y:S01]  /*df10*/  @!P6 STG.E.U8 desc[UR16][R24.64+0xe1], R9 ;  /* 0x0000e1091800e986 */ /* 0x0003e2000c101110 */
[----:B------:R-:W-:Y:S02]  /*df20*/  ISETP.LT.OR P6, PT, R35, 0xea, !P1 ;  /* 0x000000ea2300780c */ /* 0x000fe40004fc1670 */
[----:B------:R-:W-:Y:S01]  /*df30*/  F2FP.SATFINITE.E4M3.F32.PACK_AB_MERGE_C R13, RZ, R4, RZ ;  /* 0x00000004ff0d723e */ /* 0x000fe200048070ff */
[----:B------:R1:W-:Y:S01]  /*df40*/  @!P4 STG.E.U8 desc[UR16][R26.64+0xe1], R5 ;  /* 0x0000e1051a00c986 */ /* 0x0003e2000c101110 */
[----:B0-----:R-:W-:-:S03]  /*df50*/  F2FP.SATFINITE.E4M3.F32.PACK_AB_MERGE_C R7, RZ, R2, RZ ;  /* 0x00000002ff07723e */ /* 0x001fc600048070ff */
[----:B------:R-:W-:Y:S01]  /*df60*/  @!P3 STG.E.U8 desc[UR16][R26.64+0xe0], R13 ;  /* 0x0000e00d1a00b986 */ /* 0x000fe2000c101110 */
[----:B-1----:R-:W-:-:S03]  /*df70*/  F2FP.SATFINITE.E4M3.F32.PACK_AB_MERGE_C R9, RZ, R3, RZ ;  /* 0x00000003ff09723e */ /* 0x002fc600048070ff */
[----:B------:R0:W-:Y:S01]  /*df80*/  @!P5 STG.E.U8 desc[UR16][R24.64+0xe8], R7 ;  /* 0x0000e8071800d986 */ /* 0x0001e2000c101110 */
[C---:B------:R-:W-:Y:S02]  /*df90*/  ISETP.LT.OR P3, PT, R35.reuse, 0xe9, !P0 ;  /* 0x000000e92300780c */ /* 0x040fe40004761670 */
[C---:B------:R-:W-:Y:S01]  /*dfa0*/  ISETP.LT.OR P4, PT, R35.reuse, 0xea, !P0 ;  /* 0x000000ea2300780c */ /* 0x040fe20004781670 */
[----:B------:R1:W-:Y:S01]  /*dfb0*/  @!P6 STG.E.U8 desc[UR16][R24.64+0xe9], R9 ;  /* 0x0000e9091800e986 */ /* 0x0003e2000c101110 */
[C---:B------:R-:W-:Y:S01]  /*dfc0*/  ISETP.LT.OR P5, PT, R35.reuse, 0xf1, !P1 ;  /* 0x000000f12300780c */ /* 0x040fe20004fa1670 */
[----:B------:R-:W-:Y:S01]  /*dfd0*/  FMUL R2, R218, UR20 ;  /* 0x00000014da027c20 */ /* 0x000fe20008400000 */
[----:B------:R-:W-:Y:S02]  /*dfe0*/  ISETP.LT.OR P6, PT, R35, 0xf2, !P1 ;  /* 0x000000f22300780c */ /* 0x000fe40004fc1670 */
[----:B------:R-:W-:Y:S02]  /*dff0*/  F2FP.SATFINITE.E4M3.F32.PACK_AB_MERGE_C R11, RZ, R0, RZ ;  /* 0x00000000ff0b723e */ /* 0x000fe400048070ff */
[----:B------:R-:W-:-:S03]  /*e000*/  F2FP.SATFINITE.E4M3.F32.PACK_AB_MERGE_C R5, RZ, R2, RZ ;  /* 0x00000002ff05723e */ /* 0x000fc600048070ff */
[----:B------:R-:W-:Y:S01]  /*e010*/  @!P3 STG.E.U8 desc[UR16][R26.64+0xe8], R11 ;  /* 0x0000e80b1a00b986 */ /* 0x000fe2000c101110 */
[----:B------:R-:W-:-:S03]  /*e020*/  ISETP.LT.OR P3, PT, R35, 0xf1, !P0 ;  /* 0x000000f12300780c */ /* 0x000fc60004761670 */
[----:B------:R-:W-:Y:S01]  /*e030*/  @!P4 STG.E.U8 desc[UR16][R26.64+0xe9], R5 ;  /* 0x0000e9051a00c986 */ /* 0x000fe2000c101110 */
[C---:B------:R-:W-:Y:S02]  /*e040*/  ISETP.LT.OR P4, PT, R35.reuse, 0xf9, !P1 ;  /* 0x000000f92300780c */ /* 0x040fe40004f81670 */
[----:B------:R-:W-:Y:S01]  /*e050*/  ISETP.LT.OR P1, PT, R35, 0xfa, !P1 ;  /* 0x000000fa2300780c */ /* 0x000fe20004f21670 */
[----:B------:R-:W-:-:S05]  /*e060*/  FMUL R0, R220, UR20 ;  /* 0x00000014dc007c20 */ /* 0x000fca0008400000 */
[----:B0-----:R-:W-:-:S05]  /*e070*/  F2FP.SATFINITE.E4M3.F32.PACK_AB_MERGE_C R7, RZ, R0, RZ ;  /* 0x00000000ff07723e */ /* 0x001fca00048070ff */
[----:B------:R0:W-:Y:S01]  /*e080*/  @!P5 STG.E.U8 desc[UR16][R24.64+0xf0], R7 ;  /* 0x0000f0071800d986 */ /* 0x0001e2000c101110 */
[----:B------:R-:W-:-:S05]  /*e090*/  FMUL R3, R221, UR20 ;  /* 0x00000014dd037c20 */ /* 0x000fca0008400000 */
[----:B-1----:R-:W-:Y:S02]  /*e0a0*/  F2FP.SATFINITE.E4M3.F32.PACK_AB_MERGE_C R9, RZ, R3, RZ ;  /* 0x00000003ff09723e */ /* 0x002fe400048070ff */
[----:B------:R-:W-:-:S03]  /*e0b0*/  ISETP.LT.OR P5, PT, R35, 0xf2, !P0 ;  /* 0x000000f22300780c */ /* 0x000fc600047a1670 */
[----:B------:R1:W-:Y:S01]  /*e0c0*/  @!P6 STG.E.U8 desc[UR16][R24.64+0xf1], R9 ;  /* 0x0000f1091800e986 */ /* 0x0003e2000c101110 */
[C---:B------:R-:W-:Y:S02]  /*e0d0*/  ISETP.LT.OR P6, PT, R35.reuse, 0xf9, !P0 ;  /* 0x000000f92300780c */ /* 0x040fe400047c1670 */
[----:B------:R-:W-:Y:S01]  /*e0e0*/  ISETP.LT.OR P0, PT, R35, 0xfa, !P0 ;  /* 0x000000fa2300780c */ /* 0x000fe20004701670 */
[----:B------:R-:W-:-:S05]  /*e0f0*/  FMUL R0, R223, UR20 ;  /* 0x00000014df007c20 */ /* 0x000fca0008400000 */
[----:B------:R-:W-:-:S05]  /*e100*/  F2FP.SATFINITE.E4M3.F32.PACK_AB_MERGE_C R13, RZ, R0, RZ ;  /* 0x00000000ff0d723e */ /* 0x000fca00048070ff */
[----:B------:R0:W-:Y:S01]  /*e110*/  @!P3 STG.E.U8 desc[UR16][R26.64+0xf0], R13 ;  /* 0x0000f00d1a00b986 */ /* 0x0001e2000c101110 */
[----:B----4-:R-:W-:Y:S01]  /*e120*/  FMUL R0, R222, UR20 ;  /* 0x00000014de007c20 */ /* 0x010fe20008400000 */
[----:B--2---:R-:W-:Y:S01]  /*e130*/  FMUL R2, R224, UR20 ;  /* 0x00000014e0027c20 */ /* 0x004fe20008400000 */
[----:B---3--:R-:W-:-:S03]  /*e140*/  FMUL R3, R225, UR20 ;  /* 0x00000014e1037c20 */ /* 0x008fc60008400000 */
[----:B0-----:R-:W-:Y:S01]  /*e150*/  F2FP.SATFINITE.E4M3.F32.PACK_AB_MERGE_C R7, RZ, R0, RZ ;  /* 0x00000000ff07723e */ /* 0x001fe200048070ff */
[----:B------:R-:W-:Y:S01]  /*e160*/  FMUL R4, R226, UR20 ;  /* 0x00000014e2047c20 */ /* 0x000fe20008400000 */
[----:B------:R-:W-:Y:S01]  /*e170*/  FMUL R5, R227, UR20 ;  /* 0x00000014e3057c20 */ /* 0x000fe20008400000 */
[----:B-1----:R-:W-:Y:S02]  /*e180*/  F2FP.SATFINITE.E4M3.F32.PACK_AB_MERGE_C R9, RZ, R2, RZ ;  /* 0x00000002ff09723e */ /* 0x002fe400048070ff */
[----:B------:R-:W-:Y:S02]  /*e190*/  F2FP.SATFINITE.E4M3.F32.PACK_AB_MERGE_C R3, RZ, R3, RZ ;  /* 0x00000003ff03723e */ /* 0x000fe400048070ff */
[----:B------:R-:W-:Y:S02]  /*e1a0*/  F2FP.SATFINITE.E4M3.F32.PACK_AB_MERGE_C R11, RZ, R4, RZ ;  /* 0x00000004ff0b723e */ /* 0x000fe400048070ff */
[----:B------:R-:W-:Y:S01]  /*e1b0*/  F2FP.SATFINITE.E4M3.F32.PACK_AB_MERGE_C R5, RZ, R5, RZ ;  /* 0x00000005ff05723e */ /* 0x000fe200048070ff */
[----:B------:R0:W-:Y:S04]  /*e1c0*/  @!P5 STG.E.U8 desc[UR16][R26.64+0xf1], R7 ;  /* 0x0000f1071a00d986 */ /* 0x0001e8000c101110 */
[----:B------:R0:W-:Y:S04]  /*e1d0*/  @!P4 STG.E.U8 desc[UR16][R24.64+0xf8], R9 ;  /* 0x0000f8091800c986 */ /* 0x0001e8000c101110 */
[----:B------:R0:W-:Y:S04]  /*e1e0*/  @!P1 STG.E.U8 desc[UR16][R24.64+0xf9], R3 ;  /* 0x0000f90318009986 */ /* 0x0001e8000c101110 */
[----:B------:R0:W-:Y:S04]  /*e1f0*/  @!P6 STG.E.U8 desc[UR16][R26.64+0xf8], R11 ;  /* 0x0000f80b1a00e986 */ /* 0x0001e8000c101110 */
[----:B------:R0:W-:Y:S02]  /*e200*/  @!P0 STG.E.U8 desc[UR16][R26.64+0xf9], R5 ;  /* 0x0000f9051a008986 */ /* 0x0001e4000c101110 */
.L_x_290:
[----:B------:R-:W-:Y:S05]  /*e210*/  BSYNC B0 ;  /* 0x0000000000007941 */ /* 0x000fea0003800000 */
.L_x_32:
[----:B0-----:R-:W2:Y:S04]  /*e220*/  LDL.LU R3, [R1+0x78] ;  /* 0x0000780001037983 */ /* 0x001ea80000300800 */
[----:B-----5:R-:W2:Y:S01]  /*e230*/  LDL.LU R2, [R1+0x7c] ;  /* 0x00007c0001027983 */ /* 0x020ea20000300800 */
[----:B------:R-:W-:Y:S01]  /*e240*/  ULDC UR6, c[0x0][0xc] ;  /* 0x0000030000067ab9 */ /* 0x000fe20000000800 */
[----:B------:R-:W-:Y:S01]  /*e250*/  ULDC UR7, c[0x0][0x10] ;  /* 0x0000040000077ab9 */ /* 0x000fe20000000800 */
[----:B------:R-:W2:Y:S01]  /*e260*/  LDC R5, c[0x0][0x14] ;  /* 0x00000500ff057b82 */ /* 0x000ea20000000800 */
[----:B------:R-:W-:Y:S01]  /*e270*/  UIMAD.WIDE.U32 UR6, UR6, UR7, URZ ;  /* 0x00000007060672a5 */ /* 0x000fe2000f8e003f */
[----:B------:R-:W-:Y:S01]  /*e280*/  PRMT R0, RZ, 0x7610, R0 ;  /* 0x00007610ff007816 */ /* 0x000fe20000000000 */
[----:B------:R-:W-:-:S04]  /*e290*/  UMOV UR22, 0xffffffff ;  /* 0xffffffff00167882 */ /* 0x000fc80000000000 */
[----:B--2---:R-:W-:-:S04]  /*e2a0*/  IMAD.WIDE.U32 R2, R5, UR6, R2 ;  /* 0x0000000605027c25 */ /* 0x004fc8000f8e0002 */
[----:B------:R-:W-:Y:S01]  /*e2b0*/  IMAD R5, R5, UR7, RZ ;  /* 0x0000000705057c24 */ /* 0x000fe2000f8e02ff */
[----:B------:R-:W-:Y:S01]  /*e2c0*/  ULDC.64 UR6, c[0x0][0x650] ;  /* 0x0001940000067ab9 */ /* 0x000fe20000000a00 */
[----:B------:R-:W-:Y:S01]  /*e2d0*/  IMAD.MOV.U32 R19, RZ, RZ, R2 ;  /* 0x000000ffff137224 */ /* 0x000fe200078e0002 */
[----:B------:R-:W-:Y:S01]  /*e2e0*/  ISETP.GE.U32.AND P0, PT, R2, UR6, PT ;  /* 0x0000000602007c0c */ /* 0x000fe2000bf06070 */
[----:B------:R-:W-:Y:S02]  /*e2f0*/  IMAD.IADD R22, R3, 0x1, R5 ;  /* 0x0000000103167824 */ /* 0x000fe400078e0205 */
[----:B------:R-:W-:-:S03]  /*e300*/  IMAD.MOV.U32 R2, RZ, RZ, -0x1 ;  /* 0xffffffffff027424 */ /* 0x000fc600078e00ff */
[----:B------:R0:W-:Y:S01]  /*e310*/  STL [R1+0x78], R22 ;  /* 0x0000781601007387 */ /* 0x0001e20000100800 */
[----:B------:R-:W-:-:S03]  /*e320*/  ISETP.GE.U32.AND.EX P0, PT, R22, UR7, PT, P0 ;  /* 0x0000000716007c0c */ /* 0x000fc6000bf06100 */
[----:B------:R0:W-:Y:S04]  /*e330*/  STL [R1+0x7c], R19 ;  /* 0x00007c1301007387 */ /* 0x0001e80000100800 */
[----:B------:R0:W-:Y:S06]  /*e340*/  STL [R1+0x80], R2 ;  /* 0x0000800201007387 */ /* 0x0001ec0000100800 */
[----:B------:R-:W-:Y:S05]  /*e350*/  @P0 BRA `(.L_x_291) ;  /* 0x00000004006c0947 */ /* 0x000fea0003800000 */
[----:B------:R-:W2:Y:S01]  /*e360*/  S2R R14, SR_CTAID.X ;  /* 0x00000000000e7919 */ /* 0x000ea20000002500 */
[----:B------:R-:W5:Y:S01]  /*e370*/  LDC.64 R8, c[0x0][0x628] ;  /* 0x00018a00ff087b82 */ /* 0x000f620000000a00 */
[----:B------:R-:W-:Y:S01]  /*e380*/  ULDC UR6, c[0x0][0x150] ;  /* 0x0000540000067ab9 */ /* 0x000fe20000000800 */
[----:B------:R-:W-:Y:S01]  /*e390*/  IMAD.MOV.U32 R6, RZ, RZ, R19 ;  /* 0x000000ffff067224 */ /* 0x000fe200078e0013 */
[----:B------:R-:W0:Y:S01]  /*e3a0*/  S2R R16, SR_CTAID.Y ;  /* 0x0000000000107919 */ /* 0x000e220000002600 */
[----:B------:R-:W-:-:S04]  /*e3b0*/  IMAD.MOV.U32 R7, RZ, RZ, R22 ;  /* 0x000000ffff077224 */ /* 0x000fc800078e0016 */
[----:B------:R-:W0:Y:S08]  /*e3c0*/  LDC R17, c[0x0][0x144] ;  /* 0x00005100ff117b82 */ /* 0x000e300000000800 */
[----:B------:R-:W0:Y:S08]  /*e3d0*/  LDC R10, c[0x0][0x630] ;  /* 0x00018c00ff0a7b82 */ /* 0x000e300000000800 */
[----:B------:R-:W0:Y:S01]  /*e3e0*/  LDC.64 R12, c[0x0][0x620] ;  /* 0x00018800ff0c7b82 */ /* 0x000e220000000a00 */
[----:B-----5:R-:W-:-:S04]  /*e3f0*/  ISETP.NE.U32.AND P0, PT, R8, RZ, PT ;  /* 0x000000ff0800720c */ /* 0x020fc80003f05070 */
[----:B------:R-:W-:Y:S02]  /*e400*/  ISETP.NE.AND.EX P0, PT, R9, RZ, PT, P0 ;  /* 0x000000ff0900720c */ /* 0x000fe40003f05300 */
[----:B--2---:R-:W-:-:S05]  /*e410*/  I2FP.F32.U32 R0, R14 ;  /* 0x0000000e00007245 */ /* 0x004fca0000201000 */
[----:B------:R-:W-:-:S04]  /*e420*/  FMUL R0, R0, UR6 ;  /* 0x0000000600007c20 */ /* 0x000fc80008400000 */
[----:B------:R2:W0:Y:S02]  /*e430*/  F2I.U32.TRUNC.NTZ R15, R0 ;  /* 0x00000000000f7305 */ /* 0x000424000020f000 */
[----:B------:R-:W-:Y:S05]  /*e440*/  @!P0 BRA `(.L_x_292) ;  /* 0x0000000000288947 */ /* 0x000fea0003800000 */
[----:B--2---:R-:W2:Y:S02]  /*e450*/  LDC R0, c[0x0][0x634] ;  /* 0x00018d00ff007b82 */ /* 0x004ea40000000800 */
[----:B--2---:R-:W-:-:S05]  /*e460*/  IADD3 R7, P0, R19, R0, RZ ;  /* 0x0000000013077210 */ /* 0x004fca0007f1e0ff */
[----:B------:R-:W-:-:S04]  /*e470*/  IMAD.X R11, RZ, RZ, R22, P0 ;  /* 0x000000ffff0b7224 */ /* 0x000fc800000e0616 */
[----:B0-----:R-:W-:-:S04]  /*e480*/  IMAD.WIDE.U32 R2, R11, R8, RZ ;  /* 0x000000080b027225 */ /* 0x001fc800078e00ff */
[----:B------:R-:W-:-:S04]  /*e490*/  IMAD.WIDE.U32 R4, P0, R7, R9, R2 ;  /* 0x0000000907047225 */ /* 0x000fc80007800002 */
[----:B------:R-:W-:-:S04]  /*e4a0*/  IMAD.WIDE.U32 R2, R7, R8, RZ ;  /* 0x0000000807027225 */ /* 0x000fc800078e00ff */
[----:B------:R-:W-:Y:S01]  /*e4b0*/  IMAD.X R7, RZ, RZ, RZ, P0 ;  /* 0x000000ffff077224 */ /* 0x000fe200000e06ff */
[----:B------:R-:W-:Y:S01]  /*e4c0*/  IADD3 RZ, P0, R3, R4, RZ ;  /* 0x0000000403ff7210 */ /* 0x000fe20007f1e0ff */
[----:B------:R-:W-:-:S04]  /*e4d0*/  IMAD.MOV.U32 R6, RZ, RZ, R5 ;  /* 0x000000ffff067224 */ /* 0x000fc800078e0005 */
[----:B------:R-:W-:-:S08]  /*e4e0*/  IMAD.WIDE.U32.X R6, R11, R9, R6, P0 ;  /* 0x000000090b067225 */ /* 0x000fd000000e0406 */
.L_x_292:
[-CC-:B0-----:R-:W-:Y:S01]  /*e4f0*/  SHF.R.U64 R24, R6, R10.reuse, R7.reuse ;  /* 0x0000000a06187219 */ /* 0x181fe20000001207 */
[----:B------:R-:W0:Y:S01]  /*e500*/  LDC.64 R20, c[0x0][0x640] ;  /* 0x00019000ff147b82 */ /* 0x000e220000000a00 */
[----:B--2---:R-:W-:Y:S01]  /*e510*/  SHF.R.U32.HI R0, RZ, R10, R7 ;  /* 0x0000000aff007219 */ /* 0x004fe20000011607 */
[----:B------:R-:W-:Y:S01]  /*e520*/  IMAD.MOV.U32 R2, RZ, RZ, R19 ;  /* 0x000000ffff027224 */ /* 0x000fe200078e0013 */
[----:B------:R-:W-:Y:S01]  /*e530*/  IADD3 R5, P0, RZ, -R24, RZ ;  /* 0x80000018ff057210 */ /* 0x000fe20007f1e0ff */
[----:B------:R-:W-:Y:S01]  /*e540*/  IMAD.MOV R15, RZ, RZ, -R15 ;  /* 0x000000ffff0f7224 */ /* 0x000fe200078e0a0f */
[----:B------:R-:W-:Y:S01]  /*e550*/  ULDC UR6, c[0x0][0x154] ;  /* 0x0000550000067ab9 */ /* 0x000fe20000000800 */
[----:B------:R-:W-:Y:S02]  /*e560*/  IMAD.MOV.U32 R7, RZ, RZ, 0x1 ;  /* 0x00000001ff077424 */ /* 0x000fe400078e00ff */
[----:B------:R-:W2:Y:S01]  /*e570*/  LDC R4, c[0x0][0x618] ;  /* 0x00018600ff047b82 */ /* 0x000ea20000000800 */
[----:B------:R-:W-:-:S02]  /*e580*/  IMAD.X R3, RZ, RZ, ~R0, P0 ;  /* 0x000000ffff037224 */ /* 0x000fc400000e0e00 */
[----:B------:R-:W-:Y:S02]  /*e590*/  IMAD R15, R17, R15, R14 ;  /* 0x0000000f110f7224 */ /* 0x000fe400078e020e */
[-C--:B------:R-:W-:Y:S02]  /*e5a0*/  IMAD R0, R3, R12.reuse, RZ ;  /* 0x0000000c03007224 */ /* 0x080fe400078e02ff */
[----:B------:R-:W-:Y:S01]  /*e5b0*/  IMAD.MOV.U32 R3, RZ, RZ, R22 ;  /* 0x000000ffff037224 */ /* 0x000fe200078e0016 */
[----:B------:R-:W5:Y:S01]  /*e5c0*/  LDC R6, c[0x0][0x608] ;  /* 0x00018200ff067b82 */ /* 0x000f620000000800 */
[----:B------:R-:W-:-:S04]  /*e5d0*/  IMAD.WIDE.U32 R2, R5, R12, R2 ;  /* 0x0000000c05027225 */ /* 0x000fc800078e0002 */
[----:B------:R-:W-:-:S03]  /*e5e0*/  IMAD R5, R5, R13, R0 ;  /* 0x0000000d05057224 */ /* 0x000fc600078e0200 */
[----:B------:R-:W1:Y:S01]  /*e5f0*/  LDC R18, c[0x0][0x658] ;  /* 0x00019600ff127b82 */ /* 0x000e620000000800 */
[----:B------:R-:W-:Y:S01]  /*e600*/  I2FP.F32.U32 R0, R16 ;  /* 0x0000001000007245 */ /* 0x000fe20000201000 */
[----:B------:R-:W-:Y:S01]  /*e610*/  IMAD.IADD R3, R3, 0x1, R5 ;  /* 0x0000000103037824 */ /* 0x000fe200078e0205 */
[----:B0-----:R-:W-:Y:S01]  /*e620*/  ISETP.NE.U32.AND P0, PT, R20, RZ, PT ;  /* 0x000000ff1400720c */ /* 0x001fe20003f05070 */
[----:B------:R-:W-:Y:S02]  /*e630*/  IMAD.MOV.U32 R5, RZ, RZ, -0x1 ;  /* 0xffffffffff057424 */ /* 0x000fe400078e00ff */
[----:B------:R-:W-:Y:S02]  /*e640*/  FMUL R0, R0, UR6 ;  /* 0x0000000600007c20 */ /* 0x000fe40008400000 */
[----:B------:R-:W0:Y:S01]  /*e650*/  LDC R13, c[0x0][0x148] ;  /* 0x00005200ff0d7b82 */ /* 0x000e220000000800 */
[----:B--2---:R-:W-:Y:S01]  /*e660*/  SHF.R.U64 R10, R2, R4, R3 ;  /* 0x00000004020a7219 */ /* 0x004fe20000001203 */
[----:B------:R2:W0:Y:S01]  /*e670*/  F2I.U32.TRUNC.NTZ R12, R0 ;  /* 0x00000000000c7305 */ /* 0x000422000020f000 */
[----:B------:R-:W-:-:S02]  /*e680*/  ISETP.NE.AND.EX P0, PT, R21, RZ, PT, P0 ;  /* 0x000000ff1500720c */ /* 0x000fc40003f05300 */
[----:B------:R-:W-:-:S03]  /*e690*/  SHF.R.U32.HI R3, RZ, R4, R3 ;  /* 0x00000004ff037219 */ /* 0x000fc60000011603 */
[----:B------:R-:W0:Y:S01]  /*e6a0*/  LDC R14, c[0x0][0x600] ;  /* 0x00018000ff0e7b82 */ /* 0x000e220000000800 */
[-CC-:B-----5:R-:W-:Y:S02]  /*e6b0*/  SHF.R.U64 R8, R10, R6.reuse, R3.reuse ;  /* 0x000000060a087219 */ /* 0x1a0fe40000001203 */
[----:B------:R-:W-:-:S05]  /*e6c0*/  SHF.R.U32.HI R3, RZ, R6, R3 ;  /* 0x00000006ff037219 */ /* 0x000fca0000011603 */
[----:B------:R-:W0:Y:S01]  /*e6d0*/  LDC R19, c[0x0][0x648] ;  /* 0x00019200ff137b82 */ /* 0x000e220000000800 */
[-CC-:B-1----:R-:W-:Y:S02]  /*e6e0*/  SHF.R.U64 R11, R8, R18.reuse, R3.reuse ;  /* 0x00000012080b7219 */ /* 0x182fe40000001203 */
[-C--:B------:R-:W-:Y:S02]  /*e6f0*/  SHF.L.U32 R5, R5, R18.reuse, RZ ;  /* 0x0000001205057219 */ /* 0x080fe400000006ff */
[-C--:B------:R-:W-:Y:S01]  /*e700*/  SHF.R.U32.HI R3, RZ, R18.reuse, R3 ;  /* 0x00000012ff037219 */ /* 0x080fe20000011603 */
[----:B------:R-:W-:Y:S01]  /*e710*/  IMAD.MOV.U32 R2, RZ, RZ, R11 ;  /* 0x000000ffff027224 */ /* 0x000fe200078e000b */
[----:B------:R-:W-:Y:S01]  /*e720*/  SHF.L.U32 R34, R7, R18, RZ ;  /* 0x0000001207227219 */ /* 0x000fe200000006ff */
[----:B------:R-:W1:Y:S01]  /*e730*/  LDC R22, c[0x0][0x638] ;  /* 0x00018e00ff167b82 */ /* 0x000e620000000800 */
[----:B------:R-:W-:-:S07]  /*e740*/  LOP3.LUT R17, RZ, R5, RZ, 0x33, !PT ;  /* 0x00000005ff117212 */ /* 0x000fce00078e33ff */
[----:B------:R-:W0:Y:S01]  /*e750*/  LDC R23, c[0x0][0x610] ;  /* 0x00018400ff177b82 */ /* 0x000e220000000800 */
[----:B--2---:R-:W-:Y:S05]  /*e760*/  @!P0 BRA `(.L_x_293) ;  /* 0x0000000000288947 */ /* 0x004fea0003800000 */
[----:B------:R-:W2:Y:S02]  /*e770*/  LDC R0, c[0x0][0x64c] ;  /* 0x00019300ff007b82 */ /* 0x000ea40000000800 */
[----:B--2---:R-:W-:-:S05]  /*e780*/  IADD3 R7, P0, R11, R0, RZ ;  /* 0x000000000b077210 */ /* 0x004fca0007f1e0ff */
        /* <DEDUP_REMOVED lines=8> */
.L_x_293:
[----:B0-----:R-:W-:Y:S01]  /*e810*/  SHF.R.U64 R0, R2, R19, R3 ;  /* 0x0000001302007219 */ /* 0x001fe20000001203 */
[----:B------:R-:W-:Y:S01]  /*e820*/  VIADD R3, R14, 0xffffffff ;  /* 0xffffffff0e037836 */ /* 0x000fe20000000000 */
[----:B------:R-:W-:Y:S01]  /*e830*/  LOP3.LUT R5, R8, R17, RZ, 0xc0, !PT ;  /* 0x0000001108057212 */ /* 0x000fe200078ec0ff */
[----:B------:R-:W-:Y:S01]  /*e840*/  IMAD.MOV R12, RZ, RZ, -R12 ;  /* 0x000000ffff0c7224 */ /* 0x000fe200078e0a0c */
[----:B------:R-:W-:Y:S01]  /*e850*/  R2UR UR22, R24 ;  /* 0x00000000181672ca */ /* 0x000fe200000e0000 */
[----:B------:R-:W-:Y:S01]  /*e860*/  IMAD.MOV R2, RZ, RZ, -R0 ;  /* 0x000000ffff027224 */ /* 0x000fe200078e0a00 */
[----:B------:R-:W-:Y:S01]  /*e870*/  LOP3.LUT R3, R10, R3, RZ, 0xc0, !PT ;  /* 0x000000030a037212 */ /* 0x000fe200078ec0ff */
[----:B------:R-:W-:Y:S02]  /*e880*/  IMAD R34, R34, R0, R5 ;  /* 0x0000000022227224 */ /* 0x000fe400078e0205 */
[----:B------:R-:W-:Y:S02]  /*e890*/  @P2 IMAD R15, R13, R12, R16 ;  /* 0x0000000c0d0f2224 */ /* 0x000fe400078e0210 */
[----:B-1----:R-:W-:-:S02]  /*e8a0*/  IMAD R0, R2, R22, R11 ;  /* 0x0000001602007224 */ /* 0x002fc400078e020b */
[----:B------:R-:W-:Y:S02]  /*e8b0*/  IMAD R34, R34, R23, R15 ;  /* 0x0000001722227224 */ /* 0x000fe400078e020f */
[----:B------:R-:W-:Y:S02]  /*e8c0*/  IMAD R3, R0, R14, R3 ;  /* 0x0000000e00037224 */ /* 0x000fe400078e0203 */
[----:B------:R-:W-:-:S03]  /*e8d0*/  IMAD.MOV.U32 R0, RZ, RZ, 0x1 ;  /* 0x00000001ff007424 */ /* 0x000fc600078e00ff */
[----:B------:R-:W-:Y:S02]  /*e8e0*/  SEL R2, R3, R34, !P2 ;  /* 0x0000002203027207 */ /* 0x000fe40005000000 */
[----:B------:R-:W-:-:S03]  /*e8f0*/  SEL R34, R34, R3, !P2 ;  /* 0x0000000322227207 */ /* 0x000fc60005000000 */
[----:B------:R2:W-:Y:S04]  /*e900*/  STL [R1+0x80], R2 ;  /* 0x0000800201007387 */ /* 0x0005e80000100800 */
.L_x_291:
[----:B------:R0:W-:Y:S01]  /*e910*/  STL [R1+0x84], R34 ;  /* 0x0000842201007387 */ /* 0x0001e20000100800 */
[----:B------:R-:W-:-:S13]  /*e920*/  LOP3.LUT P0, RZ, R0, 0xff, RZ, 0xc0, !PT ;  /* 0x000000ff00ff7812 */ /* 0x000fda000780c0ff */
[----:B0-----:R-:W-:Y:S05]  /*e930*/  @P0 BRA `(.L_x_294) ;  /* 0xffffff2400ec0947 */ /* 0x001fea000383ffff */
[----:B------:R-:W-:Y:S05]  /*e940*/  EXIT ;  /* 0x000000000000794d */ /* 0x000fea0003800000 */
.L_x_4:
[----:B------:R-:W2:Y:S01]  /*e950*/  LDL R16, [R1+0x7c] ;  /* 0x00007c0001107983 */ /* 0x000ea20000100800 */
[----:B------:R-:W-:-:S03]  /*e960*/  ULDC.64 UR4, c[0x0][0x650] ;  /* 0x0001940000047ab9 */ /* 0x000fc60000000a00 */
[----:B------:R-:W3:Y:S01]  /*e970*/  LDL R17, [R1+0x78] ;  /* 0x0000780001117983 */ /* 0x000ee20000100800 */
[----:B------:R-:W-:Y:S01]  /*e980*/  PRMT R4, RZ, 0x7610, R4 ;  /* 0x00007610ff047816 */ /* 0x000fe20000000004 */
[----:B------:R-:W-:Y:S02]  /*e990*/  IMAD.MOV.U32 R5, RZ, RZ, -0x1 ;  /* 0xffffffffff057424 */ /* 0x000fe400078e00ff */
[----:B------:R-:W-:Y:S02]  /*e9a0*/  IMAD.MOV.U32 R6, RZ, RZ, -0x1 ;  /* 0xffffffffff067424 */ /* 0x000fe400078e00ff */
[----:B------:R-:W-:Y:S01]  /*e9b0*/  IMAD.MOV.U32 R11, RZ, RZ, -0x1 ;  /* 0xffffffffff0b7424 */ /* 0x000fe200078e00ff */
[----:B--2---:R-:W-:-:S04]  /*e9c0*/  ISETP.GE.U32.AND P0, PT, R16, UR4, PT ;  /* 0x0000000410007c0c */ /* 0x004fc8000bf06070 */
[----:B---3--:R-:W-:-:S13]  /*e9d0*/  ISETP.GE.U32.AND.EX P0, PT, R17, UR5, PT, P0 ;  /* 0x0000000511007c0c */ /* 0x008fda000bf06100 */
[----:B------:R-:W-:Y:S05]  /*e9e0*/  @P0 BRA `(.L_x_295) ;  /* 0x00000004005c0947 */ /* 0x000fea0003800000 */
        /* <DEDUP_REMOVED lines=18> */
.L_x_296:
[-CC-:B------:R-:W-:Y:S01]  /*eb10*/  SHF.R.U64 R11, R8, R12.reuse, R9.reuse ;  /* 0x0000000c080b7219 */ /* 0x180fe20000001209 */
[----:B------:R-:W0:Y:S01]  /*eb20*/  LDC.64 R20, c[0x0][0x640] ;  /* 0x00019000ff147b82 */ /* 0x000e220000000a00 */
[----:B------:R-:W-:Y:S01]  /*eb30*/  SHF.R.U32.HI R3, RZ, R12, R9 ;  /* 0x0000000cff037219 */ /* 0x000fe20000011609 */
[----:B------:R-:W-:Y:S01]  /*eb40*/  ULDC UR4, c[0x0][0x150] ;  /* 0x0000540000047ab9 */ /* 0x000fe20000000800 */
[----:B------:R-:W-:Y:S01]  /*eb50*/  IADD3 R7, P0, RZ, -R11, RZ ;  /* 0x8000000bff077210 */ /* 0x000fe20007f1e0ff */
[----:B------:R-:W-:Y:S01]  /*eb60*/  IMAD.MOV.U32 R4, RZ, RZ, R16 ;  /* 0x000000ffff047224 */ /* 0x000fe200078e0010 */
[----:B------:R-:W-:Y:S01]  /*eb70*/  I2FP.F32.U32 R6, R2 ;  /* 0x0000000200067245 */ /* 0x000fe20000201000 */
[----:B------:R-:W-:Y:S02]  /*eb80*/  IMAD.MOV.U32 R5, RZ, RZ, R17 ;  /* 0x000000ffff057224 */ /* 0x000fe400078e0011 */
[----:B------:R-:W1:Y:S01]  /*eb90*/  LDC R10, c[0x0][0x618] ;  /* 0x00018600ff0a7b82 */ /* 0x000e620000000800 */
[----:B------:R-:W-:-:S02]  /*eba0*/  IMAD.X R3, RZ, RZ, ~R3, P0 ;  /* 0x000000ffff037224 */ /* 0x000fc400000e0e03 */
[----:B------:R-:W-:Y:S01]  /*ebb0*/  FMUL R9, R6, UR4 ;  /* 0x0000000406097c20 */ /* 0x000fe20008400000 */
[----:B------:R-:W-:Y:S01]  /*ebc0*/  IMAD.WIDE.U32 R4, R7, R14, R4 ;  /* 0x0000000e07047225 */ /* 0x000fe200078e0004 */
[----:B------:R-:W-:-:S03]  /*ebd0*/  ULDC UR4, c[0x0][0x154] ;  /* 0x0000550000047ab9 */ /* 0x000fc60000000800 */
[----:B------:R-:W-:Y:S01]  /*ebe0*/  IMAD R6, R3, R14, RZ ;  /* 0x0000000e03067224 */ /* 0x000fe200078e02ff */
[----:B------:R-:W2:Y:S01]  /*ebf0*/  LDC R13, c[0x0][0x144] ;  /* 0x00005100ff0d7b82 */ /* 0x000ea20000000800 */
[----:B------:R-:W3:Y:S02]  /*ec00*/  F2I.U32.TRUNC.NTZ R9, R9 ;  /* 0x0000000900097305 */ /* 0x000ee4000020f000 */
[----:B------:R-:W-:Y:S02]  /*ec10*/  IMAD R3, R7, R15, R6 ;  /* 0x0000000f07037224 */ /* 0x000fe400078e0206 */
[----:B------:R-:W-:Y:S02]  /*ec20*/  IMAD.MOV.U32 R6, RZ, RZ, -0x1 ;  /* 0xffffffffff067424 */ /* 0x000fe400078e00ff */
[----:B------:R-:W-:Y:S01]  /*ec30*/  IMAD.IADD R3, R5, 0x1, R3 ;  /* 0x0000000105037824 */ /* 0x000fe200078e0203 */
[----:B------:R-:W4:Y:S01]  /*ec40*/  LDC R12, c[0x0][0x608] ;  /* 0x00018200ff0c7b82 */ /* 0x000f220000000800 */
[----:B------:R-:W-:-:S02]  /*ec50*/  I2FP.F32.U32 R5, R0 ;  /* 0x0000000000057245 */ /* 0x000fc40000201000 */
[----:B0-----:R-:W-:-:S03]  /*ec60*/  ISETP.NE.U32.AND P0, PT, R20, RZ, PT ;  /* 0x000000ff1400720c */ /* 0x001fc60003f05070 */
[----:B------:R-:W-:Y:S01]  /*ec70*/  FMUL R5, R5, UR4 ;  /* 0x0000000405057c20 */ /* 0x000fe20008400000 */
[----:B------:R-:W-:Y:S01]  /*ec80*/  ISETP.NE.AND.EX P0, PT, R21, RZ, PT, P0 ;  /* 0x000000ff1500720c */ /* 0x000fe20003f05300 */
[----:B------:R-:W0:Y:S01]  /*ec90*/  LDC R7, c[0x0][0x658] ;  /* 0x00019600ff077b82 */ /* 0x000e220000000800 */
[-C--:B-1----:R-:W-:Y:S01]  /*eca0*/  SHF.R.U64 R8, R4, R10.reuse, R3 ;  /* 0x0000000a04087219 */ /* 0x082fe20000001203 */
[----:B---3--:R-:W-:Y:S01]  /*ecb0*/  IMAD.MOV R4, RZ, RZ, -R9 ;  /* 0x000000ffff047224 */ /* 0x008fe200078e0a09 */
[----:B------:R-:W-:Y:S02]  /*ecc0*/  SHF.R.U32.HI R3, RZ, R10, R3 ;  /* 0x0000000aff037219 */ /* 0x000fe40000011603 */
[----:B------:R1:W3:Y:S03]  /*ecd0*/  F2I.U32.TRUNC.NTZ R10, R5 ;  /* 0x00000005000a7305 */ /* 0x0002e6000020f000 */
[----:B------:R-:W1:Y:S01]  /*ece0*/  LDC R17, c[0x0][0x148] ;  /* 0x00005200ff117b82 */ /* 0x000e620000000800 */
[----:B--2---:R-:W-:-:S02]  /*ecf0*/  IMAD R19, R13, R4, R2 ;  /* 0x000000040d137224 */ /* 0x004fc400078e0202 */
[----:B------:R-:W-:-:S05]  /*ed00*/  IMAD.MOV.U32 R4, RZ, RZ, 0x1 ;  /* 0x00000001ff047424 */ /* 0x000fca00078e00ff */
[----:B------:R-:W2:Y:S01]  /*ed10*/  LDC R14, c[0x0][0x600] ;  /* 0x00018000ff0e7b82 */ /* 0x000ea20000000800 */
[-CC-:B----4-:R-:W-:Y:S02]  /*ed20*/  SHF.R.U64 R13, R8, R12.reuse, R3.reuse ;  /* 0x0000000c080d7219 */ /* 0x190fe40000001203 */
[----:B------:R-:W-:-:S05]  /*ed30*/  SHF.R.U32.HI R2, RZ, R12, R3 ;  /* 0x0000000cff027219 */ /* 0x000fca0000011603 */
[----:B------:R-:W4:Y:S01]  /*ed40*/  LDC R16, c[0x0][0x648] ;  /* 0x00019200ff107b82 */ /* 0x000f220000000800 */
[-CC-:B0-----:R-:W-:Y:S02]  /*ed50*/  SHF.R.U64 R15, R13, R7.reuse, R2.reuse ;  /* 0x000000070d0f7219 */ /* 0x181fe40000001202 */
[-C--:B------:R-:W-:Y:S02]  /*ed60*/  SHF.L.U32 R6, R6, R7.reuse, RZ ;  /* 0x0000000706067219 */ /* 0x080fe400000006ff */
[-C--:B------:R-:W-:Y:S01]  /*ed70*/  SHF.R.U32.HI R3, RZ, R7.reuse, R2 ;  /* 0x00000007ff037219 */ /* 0x080fe20000011602 */
[----:B------:R-:W-:Y:S01]  /*ed80*/  IMAD.MOV.U32 R2, RZ, RZ, R15 ;  /* 0x000000ffff027224 */ /* 0x000fe200078e000f */
[----:B------:R-:W-:Y:S01]  /*ed90*/  SHF.L.U32 R12, R4, R7, RZ ;  /* 0x00000007040c7219 */ /* 0x000fe200000006ff */
[----:B------:R-:W0:Y:S01]  /*eda0*/  LDC R18, c[0x0][0x638] ;  /* 0x00018e00ff127b82 */ /* 0x000e220000000800 */
[----:B------:R-:W-:-:S07]  /*edb0*/  LOP3.LUT R22, RZ, R6, RZ, 0x33, !PT ;  /* 0x00000006ff167212 */ /* 0x000fce00078e33ff */
        /* <DEDUP_REMOVED lines=12> */
.L_x_297:
[----:B----4-:R-:W-:Y:S01]  /*ee80*/  SHF.R.U64 R3, R2, R16, R3 ;  /* 0x0000001002037219 */ /* 0x010fe20000001203 */
[----:B--2---:R-:W-:Y:S01]  /*ee90*/  VIADD R5, R14, 0xffffffff ;  /* 0xffffffff0e057836 */ /* 0x004fe20000000000 */
[----:B------:R-:W-:Y:S01]  /*eea0*/  LOP3.LUT R2, R13, R22, RZ, 0xc0, !PT ;  /* 0x000000160d027212 */ /* 0x000fe200078ec0ff */
[----:B------:R-:W-:Y:S02]  /*eeb0*/  IMAD.MOV R10, RZ, RZ, -R10 ;  /* 0x000000ffff0a7224 */ /* 0x000fe400078e0a0a */
[----:B------:R-:W-:Y:S02]  /*eec0*/  IMAD.MOV R4, RZ, RZ, -R3 ;  /* 0x000000ffff047224 */ /* 0x000fe400078e0a03 */
[----:B------:R-:W-:Y:S01]  /*eed0*/  IMAD R2, R12, R3, R2 ;  /* 0x000000030c027224 */ /* 0x000fe200078e0202 */
[----:B------:R-:W-:Y:S01]  /*eee0*/  LOP3.LUT R3, R8, R5, RZ, 0xc0, !PT ;  /* 0x0000000508037212 */ /* 0x000fe200078ec0ff */
[----:B------:R-:W-:Y:S02]  /*eef0*/  @P2 IMAD R19, R17, R10, R0 ;  /* 0x0000000a11132224 */ /* 0x000fe400078e0200 */
[----:B0-----:R-:W-:-:S02]  /*ef00*/  IMAD R0, R4, R18, R15 ;  /* 0x0000001204007224 */ /* 0x001fc400078e020f */
[----:B------:R-:W-:Y:S02]  /*ef10*/  IMAD R5, R2, R23, R19 ;  /* 0x0000001702057224 */ /* 0x000fe400078e0213 */
[----:B------:R-:W-:Y:S02]  /*ef20*/  IMAD R0, R0, R14, R3 ;  /* 0x0000000e00007224 */ /* 0x000fe400078e0203 */
[----:B------:R-:W-:-:S03]  /*ef30*/  IMAD.MOV.U32 R4, RZ, RZ, 0x1 ;  /* 0x00000001ff047424 */ /* 0x000fc600078e00ff */
[----:B------:R-:W-:Y:S02]  /*ef40*/  SEL R6, R0, R5, !P2 ;  /* 0x0000000500067207 */ /* 0x000fe40005000000 */
[----:B------:R-:W-:-:S07]  /*ef50*/  SEL R5, R5, R0, !P2 ;  /* 0x0000000005057207 */ /* 0x000fce0005000000 */
.L_x_295:
[----:B------:R-:W-:-:S08]  /*ef60*/  NOP ;  /* 0x0000000000007918 */ /* 0x000fd00000000000 */
[----:B------:R-:W0:-:S00]  /*ef70*/  USETMAXREG.DEALLOC.CTAPOOL 0x28 ;  /* 0x00000028000079c8 */ /* 0x000e0000080e0500 */
[----:B------:R-:W-:-:S13]  /*ef80*/  ISETP.NE.AND P0, PT, RZ, UR8, PT ;  /* 0x00000008ff007c0c */ /* 0x000fda000bf05270 */
[----:B------:R-:W-:Y:S05]  /*ef90*/  @P0 EXIT ;  /* 0x000000000000094d */ /* 0x000fea0003800000 */
[----:B0-----:R-:W-:Y:S01]  /*efa0*/  LOP3.LUT P0, RZ, R4, 0xff, RZ, 0xc0, !PT ;  /* 0x000000ff04ff7812 */ /* 0x001fe2000780c0ff */
[----:B------:R-:W-:Y:S02]  /*efb0*/  IMAD.MOV.U32 R0, RZ, RZ, 0x1 ;  /* 0x00000001ff007424 */ /* 0x000fe400078e00ff */
[----:B------:R-:W-:-:S10]  /*efc0*/  IMAD.MOV.U32 R8, RZ, RZ, RZ ;  /* 0x000000ffff087224 */ /* 0x000fd400078e00ff */
[----:B------:R-:W-:Y:S05]  /*efd0*/  @!P0 BRA `(.L_x_298) ;  /* 0x0000000c00508947 */ /* 0x000fea0003800000 */
[----:B------:R-:W0:Y:S01]  /*efe0*/  S2R R2, SR_TID.X ;  /* 0x0000000000027919 */ /* 0x000e220000002100 */
[----:B------:R-:W-:Y:S01]  /*eff0*/  ULDC UR4, c[0x0][0x28c] ;  /* 0x0000a30000047ab9 */ /* 0x000fe20000000800 */
[----:B------:R-:W-:Y:S01]  /*f000*/  ULDC UR6, c[0x0][0x658] ;  /* 0x0001960000067ab9 */ /* 0x000fe20000000800 */
[----:B------:R-:W-:Y:S01]  /*f010*/  UIADD3 UR10, UR4, 0x3f, URZ ;  /* 0x0000003f040a7890 */ /* 0x000fe2000fffe03f */
[----:B------:R-:W-:Y:S01]  /*f020*/  BSSY B0, `(.L_x_298) ;  /* 0x00000cf000007945 */ /* 0x000fe20003800000 */
[----:B------:R-:W-:Y:S01]  /*f030*/  UMOV UR7, 0xffffffff ;  /* 0xffffffff00077882 */ /* 0x000fe20000000000 */
[----:B------:R-:W-:Y:S01]  /*f040*/  ULDC UR5, c[0x0][0x600] ;  /* 0x0001800000057ab9 */ /* 0x000fe20000000800 */
[----:B------:R-:W-:Y:S01]  /*f050*/  UMOV UR9, 0x1 ;  /* 0x0000000100097882 */ /* 0x000fe20000000000 */
[----:B------:R-:W-:Y:S01]  /*f060*/  USHF.L.U32 UR7, UR7, UR6, URZ ;  /* 0x0000000607077299 */ /* 0x000fe2000800063f */
[----:B------:R-:W-:Y:S01]  /*f070*/  IMAD.MOV.U32 R9, RZ, RZ, 0x1 ;  /* 0x00000001ff097424 */ /* 0x000fe200078e00ff */
[----:B------:R-:W-:Y:S01]  /*f080*/  UIADD3 UR4, UR5, -0x1, URZ ;  /* 0xffffffff05047890 */ /* 0x000fe2000fffe03f */
[----:B------:R-:W-:Y:S01]  /*f090*/  IMAD.MOV.U32 R0, RZ, RZ, 0x1 ;  /* 0x00000001ff007424 */ /* 0x000fe200078e00ff */
[----:B------:R-:W-:Y:S01]  /*f0a0*/  USHF.R.S32.HI UR11, URZ, 0x1f, UR10 ;  /* 0x0000001f3f0b7899 */ /* 0x000fe2000801140a */
[----:B------:R-:W-:Y:S01]  /*f0b0*/  IMAD.MOV.U32 R8, RZ, RZ, RZ ;  /* 0x000000ffff087224 */ /* 0x000fe200078e00ff */
[----:B------:R-:W-:Y:S01]  /*f0c0*/  ULDC UR8, c[0x0][0xc] ;  /* 0x0000030000087ab9 */ /* 0x000fe20000000800 */
[----:B------:R-:W-:-:S02]  /*f0d0*/  USHF.L.U32 UR5, UR9, UR6, URZ ;  /* 0x0000000609057299 */ /* 0x000fc4000800063f */
[----:B------:R-:W-:Y:S01]  /*f0e0*/  ULEA.HI UR11, UR11, UR10, URZ, 0x6 ;  /* 0x0000000a0b0b7291 */ /* 0x000fe2000f8f303f */
[----:B------:R-:W-:Y:S01]  /*f0f0*/  ULDC UR9, c[0x0][0x10] ;  /* 0x0000040000097ab9 */ /* 0x000fe20000000800 */
[----:B------:R-:W-:Y:S02]  /*f100*/  ULOP3.LUT UR6, URZ, UR7, URZ, 0x33, !UPT ;  /* 0x000000073f067292 */ /* 0x000fe4000f8e333f */
[----:B------:R-:W-:Y:S01]  /*f110*/  UIMAD.WIDE.U32 UR8, UR8, UR9, URZ ;  /* 0x00000009080872a5 */ /* 0x000fe2000f8e003f */
[----:B------:R-:W-:Y:S01]  /*f120*/  ULDC UR7, c[0x0][0x14] ;  /* 0x0000050000077ab9 */ /* 0x000fe20000000800 */
[----:B------:R-:W-:Y:S02]  /*f130*/  USHF.R.S32.HI UR20, URZ, 0x6, UR11 ;  /* 0x000000063f147899 */ /* 0x000fe4000801140b */
[----:B------:R-:W-:Y:S02]  /*f140*/  UIMAD.WIDE.U32 UR22, UR8, UR7, URZ ;  /* 0x00000007081672a5 */ /* 0x000fe4000f8e003f */
[----:B------:R-:W-:-:S02]  /*f150*/  UIMAD UR18, UR9, UR7, URZ ;  /* 0x00000007091272a4 */ /* 0x000fc4000f8e023f */
[----:B------:R-:W-:Y:S01]  /*f160*/  ULOP3.LUT UR26, UR13, 0x2, URZ, 0xfc, !UPT ;  /* 0x000000020d1a7892 */ /* 0x000fe2000f8efc3f */
[C---:B0-----:R-:W-:Y:S01]  /*f170*/  LOP3.LUT P3, RZ, R2.reuse, 0x7f, RZ, 0xc0, !PT ;  /* 0x0000007f02ff7812 */ /* 0x041fe2000786c0ff */
[----:B------:R-:W-:Y:S01]  /*f180*/  UIADD3 UR18, UR23, UR18, URZ ;  /* 0x0000001217127290 */ /* 0x000fe2000fffe03f */
[----:B------:R-:W-:Y:S01]  /*f190*/  LOP3.LUT P0, RZ, R2, 0x1f, RZ, 0xc0, !PT ;  /* 0x0000001f02ff7812 */ /* 0x000fe2000780c0ff */
[----:B------:R-:W-:Y:S01]  /*f1a0*/  UIADD3 UR27, UR20, 0x1, URZ ;  /* 0x00000001141b7890 */ /* 0x000fe2000fffe03f */
[----:B------:R-:W-:Y:S02]  /*f1b0*/  ULDC.64 UR24, c[0x0][0x198] ;  /* 0x0000660000187ab9 */ /* 0x000fe40000000a00 */
[----:B------:R-:W-:-:S13]  /*f1c0*/  PLOP3.LUT P0, PT, P0, P3, PT, 0x8a, 0x0 ;  /* 0x000000000000781c */ /* 0x000fda0000707172 */
.L_x_310:
[----:B------:R-:W-:-:S03]  /*f1d0*/  UMOV UR7, 0xffffffff ;  /* 0xffffffff00077882 */ /* 0x000fc60000000000 */
[----:B------:R-:W-:Y:S05]  /*f1e0*/  BRA.DIV UR7, `(.L_x_299) ;  /* 0x00000012077c7947 */ /* 0x000fea000b800000 */
[----:B------:R-:W-:-:S13]  /*f1f0*/  ELECT P1, URZ, PT ;  /* 0x00000000003f782f */ /* 0x000fda0003820000 */
.L_x_326:
[----:B------:R-:W0:Y:S01]  /*f200*/  LDC R2, c[0x0][0x28c] ;  /* 0x0000a300ff027b82 */ /* 0x000e220000000800 */
[----:B------:R-:W-:Y:S01]  /*f210*/  BSSY B1, `(.L_x_300) ;  /* 0x0000038000017945 */ /* 0x000fe20003800000 */
[----:B0-----:R-:W-:-:S13]  /*f220*/  ISETP.LT.OR P1, PT, R2, 0x1, !P1 ;  /* 0x000000010200780c */ /* 0x001fda0004f21670 */
[----:B------:R-:W-:Y:S05]  /*f230*/  @P1 BRA `(.L_x_301) ;  /* 0x0000000000d41947 */ /* 0x000fea0003800000 */
[----:B------:R-:W-:Y:S02]  /*f240*/  IMAD.SHL.U32 R6, R6, 0x100, RZ ;  /* 0x0000010006067824 */ /* 0x000fe400078e00ff */
[----:B------:R-:W-:Y:S02]  /*f250*/  IMAD.SHL.U32 R7, R5, 0x80, RZ ;  /* 0x0000008005077824 */ /* 0x000fe400078e00ff */
[----:B------:R-:W-:Y:S02]  /*f260*/  IMAD.MOV.U32 R12, RZ, RZ, RZ ;  /* 0x000000ffff0c7224 */ /* 0x000fe400078e00ff */
[----:B------:R-:W-:Y:S02]  /*f270*/  IMAD.U32 R14, RZ, RZ, UR27 ;  /* 0x0000001bff0e7e24 */ /* 0x000fe4000f8e00ff */
[----:B------:R-:W-:Y:S02]  /*f280*/  IMAD.MOV.U32 R2, RZ, RZ, R0 ;  /* 0x000000ffff027224 */ /* 0x000fe400078e0000 */
[----:B------:R-:W-:-:S07]  /*f290*/  IMAD.MOV.U32 R3, RZ, RZ, R8 ;  /* 0x000000ffff037224 */ /* 0x000fce00078e0008 */
.L_x_305:
[----:B------:R-:W0:Y:S01]  /*f2a0*/  S2R R5, SR_CgaCtaId ;  /* 0x0000000000057919 */ /* 0x000e220000008800 */
[----:B------:R-:W-:-:S04]  /*f2b0*/  MOV R4, 0x400 ;  /* 0x0000040000047802 */ /* 0x000fc80000000f00 */
[----:B0-----:R-:W-:Y:S02]  /*f2c0*/  LEA R10, R5, R4, 0x18 ;  /* 0x00000004050a7211 */ /* 0x001fe400078ec0ff */
[----:B------:R-:W-:Y:S01]  /*f2d0*/  SHF.L.U32 R4, R2, 0x1f, RZ ;  /* 0x0000001f02047819 */ /* 0x000fe200000006ff */
[----:B------:R-:W0:Y:S02]  /*f2e0*/  @!P3 LDC R5, c[0x0][0x500] ;  /* 0x00014000ff05bb82 */ /* 0x000e240000000800 */
[----:B------:R-:W-:-:S04]  /*f2f0*/  IMAD R13, R3, 0x8, R10 ;  /* 0x00000008030d7824 */ /* 0x000fc800078e020a */
[----:B------:R-:W1:Y:S02]  /*f300*/  SYNCS.PHASECHK.TRANS64.TRYWAIT P1, [R13+URZ+0x48], R4 ;  /* 0x000048040d0075a7 */ /* 0x000e64000802017f */
[----:B-1----:R-:W-:Y:S05]  /*f310*/  @!P1 BRA `(.L_x_302) ;  /* 0x0000001000509947 */ /* 0x002fea0003800000 */
.L_x_327:
[----:B------:R-:W-:Y:S01]  /*f320*/  UPRMT UR7, UR26, 0x9910, URZ ;  /* 0x000099101a077896 */ /* 0x000fe2000800003f */
[----:B0-----:R0:W-:Y:S03]  /*f330*/  @!P3 SYNCS.ARRIVE.TRANS64 RZ, [R13+URZ], R5 ;  /* 0x000000050dffb9a7 */ /* 0x0011e6000800003f */
[----:B------:R-:W-:-:S06]  /*f340*/  UISETP.NE.AND UP0, UPT, UR7, 0x2, UPT ;  /* 0x000000020700788c */ /* 0x000fcc000bf05270 */
[----:B------:R-:W-:-:S13]  /*f350*/  PLOP3.LUT P1, PT, PT, PT, UP0, 0x80, 0x0 ;  /* 0x000000000000781c */ /* 0x000fda0003f2f008 */
[----:B0-----:R-:W-:Y:S05]  /*f360*/  @P1 BRA `(.L_x_303) ;  /* 0x0000000000041947 */ /* 0x001fea0003800000 */
[----:B------:R-:W-:Y:S01]  /*f370*/  BPT.TRAP 0x1 ;  /* 0x000000040000795c */ /* 0x000fe20000300000 */
.L_x_303:
[----:B------:R-:W-:Y:S05]  /*f380*/  @P0 BRA `(.L_x_304) ;  /* 0x0000000000040947 */ /* 0x000fea0003800000 */
[----:B------:R-:W-:Y:S01]  /*f390*/  BPT.TRAP 0x1 ;  /* 0x000000040000795c */ /* 0x000fe20000300000 */
.L_x_304:
[--C-:B-1----:R-:W-:Y:S01]  /*f3a0*/  IMAD R4, R3, 0x2000, R10.reuse ;  /* 0x0000200003047824 */ /* 0x102fe200078e020a */
[----:B------:R-:W-:Y:S01]  /*f3b0*/  R2UR UR9, R13 ;  /* 0x000000000d0972ca */ /* 0x000fe200000e0000 */
[----:B------:R-:W-:Y:S01]  /*f3c0*/  IMAD R10, R3, 0x4000, R10 ;  /* 0x00004000030a7824 */ /* 0x000fe200078e020a */
[----:B------:R-:W-:Y:S01]  /*f3d0*/  UIADD3 UR14, UP0, UR24, 0xf0, URZ ;  /* 0x000000f0180e7890 */ /* 0x000fe2000ff1e03f */
[----:B------:R-:W-:Y:S01]  /*f3e0*/  VIADD R14, R14, 0xffffffff ;  /* 0xffffffff0e0e7836 */ /* 0x000fe20000000000 */
[----:B------:R-:W-:Y:S01]  /*f3f0*/  R2UR UR7, R4 ;  /* 0x00000000040772ca */ /* 0x000fe200000e0000 */
[----:B------:R-:W-:Y:S01]  /*f400*/  UIADD3 UR28, UP1, UR24, 0x1f0, URZ ;  /* 0x000001f0181c7890 */ /* 0x000fe2000ff3e03f */
[----:B------:R-:W-:Y:S01]  /*f410*/  R2UR UR8, R10 ;  /* 0x000000000a0872ca */ /* 0x000fe200000e0000 */
[----:B------:R-:W-:Y:S01]  /*f420*/  UIADD3.X UR15, URZ, UR25, URZ, UP0, !UPT ;  /* 0x000000193f0f7290 */ /* 0x000fe200087fe43f */
[----:B------:R-:W-:Y:S01]  /*f430*/  R2UR UR11, R7 ;  /* 0x00000000070b72ca */ /* 0x000fe200000e0000 */
[----:B------:R-:W-:Y:S01]  /*f440*/  VIADD R3, R3, 0x1 ;  /* 0x0000000103037836 */ /* 0x000fe20000000000 */
[----:B------:R-:W-:Y:S01]  /*f450*/  R2UR UR10, R12 ;  /* 0x000000000c0a72ca */ /* 0x000fe200000e0000 */
[----:B------:R-:W-:Y:S01]  /*f460*/  UIADD3.X UR29, URZ, UR25, URZ, UP1, !UPT ;  /* 0x000000193f1d7290 */ /* 0x000fe20008ffe43f */
[----:B------:R-:W-:Y:S01]  /*f470*/  R2UR UR12, R11 ;  /* 0x000000000b0c72ca */ /* 0x000fe200000e0000 */
[----:B------:R-:W-:Y:S01]  /*f480*/  UMOV UR16, 0x0 ;  /* 0x0000000000107882 */ /* 0x000fe20000000000 */
[----:B------:R-:W-:Y:S01]  /*f490*/  R2UR UR21, R6 ;  /* 0x00000000061572ca */ /* 0x000fe200000e0000 */
[----:B------:R-:W-:Y:S01]  /*f4a0*/  UMOV UR17, 0x10000000 ;  /* 0x1000000000117882 */ /* 0x000fe20000000000 */
[----:B------:R-:W-:Y:S01]  /*f4b0*/  ISETP.GT.AND P4, PT, R14, 0x1, PT ;  /* 0x000000010e00780c */ /* 0x000fe20003f84270 */
[----:B------:R-:W-:Y:S01]  /*f4c0*/  UIADD3 UR7, UR7, 0x180, URZ ;  /* 0x0000018007077890 */ /* 0x000fe2000fffe03f */
[----:B------:R-:W-:Y:S01]  /*f4d0*/  ISETP.NE.AND P1, PT, R3, 0x9, PT ;  /* 0x000000090300780c */ /* 0x000fe20003f25270 */
[----:B------:R-:W-:Y:S01]  /*f4e0*/  UIADD3 UR19, UR8, 0x12180, URZ ;  /* 0x0001218008137890 */ /* 0x000fe2000fffe03f */
[----:B------:R-:W-:-:S02]  /*f4f0*/  VIADD R12, R12, 0x40 ;  /* 0x000000400c0c7836 */ /* 0x000fc40000000000 */
[----:B------:R-:W-:Y:S02]  /*f500*/  SEL R5, RZ, 0x1, P1 ;  /* 0x00000001ff057807 */ /* 0x000fe40000800000 */
[----:B------:R-:W-:Y:S01]  /*f510*/  UMOV UR8, UR7 ;  /* 0x0000000700087c82 */ /* 0x000fe20008000000 */
[----:B------:R-:W-:Y:S01]  /*f520*/  SEL R3, R3, RZ, P1 ;  /* 0x000000ff03037207 */ /* 0x000fe20000800000 */
[----:B------:R0:W-:Y:S01]  /*f530*/  UTMALDG.3D [UR8], [UR14], desc[UR16] ;  /* 0x000010080e0075b4 */ /* 0x0001e20008011000 */
[----:B------:R-:W-:Y:S01]  /*f540*/  LOP3.LUT R2, R2, R5, RZ, 0x3c, !PT ;  /* 0x0000000502027212 */ /* 0x000fe200078e3cff */
[----:B0-----:R-:W-:Y:S01]  /*f550*/  UMOV UR8, UR19 ;  /* 0x0000001300087c82 */ /* 0x001fe20008000000 */
[----:B------:R-:W-:Y:S02]  /*f560*/  UMOV UR11, UR21 ;  /* 0x00000015000b7c82 */ /* 0x000fe40008000000 */
[----:B------:R0:W-:Y:S02]  /*f570*/  UTMALDG.3D [UR8], [UR28], desc[UR16] ;  /* 0x000010081c0075b4 */ /* 0x0001e40008011000 */
[----:B0-----:R-:W-:Y:S05]  /*f580*/  @P4 BRA `(.L_x_305) ;  /* 0xfffffffc00444947 */ /* 0x001fea000383ffff */
.L_x_301:
[----:B------:R-:W-:Y:S05]  /*f590*/  BSYNC B1 ;  /* 0x0000000000017941 */ /* 0x000fea0003800000 */
.L_x_300:
[----:B------:R-:W2:Y:S01]  /*f5a0*/  LDL.LU R15, [R1+0x78] ;  /* 0x00007800010f7983 */ /* 0x000ea20000300800 */
[----:B------:R-:W-:Y:S01]  /*f5b0*/  LOP3.LUT P5, RZ, R9, 0xff, RZ, 0xc0, !PT ;  /* 0x000000ff09ff7812 */ /* 0x000fe200078ac0ff */
[----:B------:R-:W-:Y:S01]  /*f5c0*/  VIADD R8, R8, UR20 ;  /* 0x0000001408087c36 */ /* 0x000fe20008000000 */
[----:B------:R-:W-:Y:S01]  /*f5d0*/  ULDC.64 UR8, c[0x0][0x650] ;  /* 0x0001940000087ab9 */ /* 0x000fe20000000a00 */
[----:B------:R-:W3:Y:S01]  /*f5e0*/  LDL.LU R13, [R1+0x7c] ;  /* 0x00007c00010d7983 */ /* 0x000ee20000300800 */
[----:B------:R-:W-:Y:S01]  /*f5f0*/  IMAD.U32 R5, RZ, RZ, UR20 ;  /* 0x00000014ff057e24 */ /* 0x000fe2000f8e00ff */
[----:B------:R-:W-:Y:S01]  /*f600*/  UISETP.GE.U32.AND UP0, UPT, UR20, 0x9, UPT ;  /* 0x000000091400788c */ /* 0x000fe2000bf06070 */
[----:B------:R-:W-:Y:S01]  /*f610*/  ISETP.GT.U32.AND P1, PT, R8, 0x8, PT ;  /* 0x000000080800780c */ /* 0x000fe20003f24070 */
[----:B------:R-:W-:Y:S01]  /*f620*/  BSSY B1, `(.L_x_306) ;  /* 0x000006c000017945 */ /* 0x000fe20003800000 */
[----:B------:R-:W-:Y:S01]  /*f630*/  IMAD.MOV.U32 R6, RZ, RZ, -0x1 ;  /* 0xffffffffff067424 */ /* 0x000fe200078e00ff */
[----:B------:R-:W-:Y:S01]  /*f640*/  PRMT R9, RZ, 0x7610, R9 ;  /* 0x00007610ff097816 */ /* 0x000fe20000000009 */
[----:B------:R-:W-:Y:S01]  /*f650*/  IMAD.MOV.U32 R11, RZ, RZ, -0x1 ;  /* 0xffffffffff0b7424 */ /* 0x000fe200078e00ff */
[----:B------:R-:W-:-:S02]  /*f660*/  ISETP.LT.U32.AND P1, PT, R5, 0x9, P1 ;  /* 0x000000090500780c */ /* 0x000fc40000f21070 */
[----:B------:R-:W0:Y:S01]  /*f670*/  @P5 S2R R3, SR_CgaCtaId ;  /* 0x0000000000035919 */ /* 0x000e220000008800 */
[----:B------:R-:W-:Y:S02]  /*f680*/  @P5 MOV R2, 0x400 ;  /* 0x0000040000025802 */ /* 0x000fe40000000f00 */
[----:B------:R-:W-:Y:S02]  /*f690*/  PLOP3.LUT P4, PT, PT, PT, UP0, 0x80, 0x0 ;  /* 0x000000000000781c */ /* 0x000fe40003f8f008 */
[----:B0-----:R-:W-:Y:S01]  /*f6a0*/  @P5 LEA R4, R3, R2, 0x18 ;  /* 0x0000000203045211 */ /* 0x001fe200078ec0ff */
[----:B------:R-:W-:-:S03]  /*f6b0*/  IMAD.WIDE.U32 R2, R8, 0x38e38e39, RZ ;  /* 0x38e38e3908027825 */ /* 0x000fc600078e00ff */
[----:B------:R0:W-:Y:S02]  /*f6c0*/  @P5 SYNCS.ARRIVE.TRANS64.A1T0 RZ, [R4+URZ+0xa8], RZ ;  /* 0x0000a8ff04ff59a7 */ /* 0x0001e4000810003f */
[----:B------:R-:W-:Y:S02]  /*f6d0*/  SHF.R.U32.HI R5, RZ, 0x1, R3 ;  /* 0x00000001ff057819 */ /* 0x000fe40000011603 */
[----:B------:R-:W-:Y:S02]  /*f6e0*/  SEL R3, RZ, 0x1, !P1 ;  /* 0x00000001ff037807 */ /* 0x000fe40004800000 */
[----:B------:R-:W-:Y:S01]  /*f6f0*/  PRMT R2, RZ, 0x7610, R2 ;  /* 0x00007610ff027816 */ /* 0x000fe20000000002 */
[----:B------:R-:W-:Y:S01]  /*f700*/  IMAD R8, R5, -0x9, R8 ;  /* 0xfffffff705087824 */ /* 0x000fe200078e0208 */
[----:B------:R-:W-:-:S04]  /*f710*/  LOP3.LUT R0, R0, R3, RZ, 0x3c, !PT ;  /* 0x0000000300007212 */ /* 0x000fc800078e3cff */
[----:B------:R-:W-:Y:S01]  /*f720*/  @P4 LOP3.LUT R0, R0, 0x1, R5, 0x78, !PT ;  /* 0x0000000100004812 */ /* 0x000fe200078e7805 */
[----:B------:R-:W-:Y:S01]  /*f730*/  IMAD.MOV.U32 R5, RZ, RZ, -0x1 ;  /* 0xffffffffff057424 */ /* 0x000fe200078e00ff */
[----:B---3--:R-:W-:-:S04]  /*f740*/  IADD3 R13, P5, R13, UR22, RZ ;  /* 0x000000160d0d7c10 */ /* 0x008fc8000ffbe0ff */
[----:B--2---:R-:W-:Y:S01]  /*f750*/  IADD3.X R15, R15, UR18, RZ, P5, !PT ;  /* 0x000000120f0f7c10 */ /* 0x004fe2000affe4ff */
[----:B------:R0:W-:Y:S01]  /*f760*/  STL [R1+0x7c], R13 ;  /* 0x00007c0d01007387 */ /* 0x0001e20000100800 */
[----:B------:R-:W-:-:S03]  /*f770*/  ISETP.GE.U32.AND P1, PT, R13, UR8, PT ;  /* 0x000000080d007c0c */ /* 0x000fc6000bf26070 */
[----:B------:R0:W-:Y:S01]  /*f780*/  STL [R1+0x78], R15 ;  /* 0x0000780f01007387 */ /* 0x0001e20000100800 */
[----:B------:R-:W-:-:S13]  /*f790*/  ISETP.GE.U32.AND.EX P1, PT, R15, UR9, PT, P1 ;  /* 0x000000090f007c0c */ /* 0x000fda000bf26110 */
[----:B0-----:R-:W-:Y:S05]  /*f7a0*/  @P1 BRA `(.L_x_307) ;  /* 0x00000004004c1947 */ /* 0x001fea0003800000 */
[----:B------:R-:W-:Y:S01]  /*f7b0*/  ULDC.64 UR8, c[0x0][0x628] ;  /* 0x00018a0000087ab9 */ /* 0x000fe20000000a00 */
[----:B------:R-:W0:Y:S01]  /*f7c0*/  S2R R12, SR_CTAID.X ;  /* 0x00000000000c7919 */ /* 0x000e220000002500 */
[----:B------:R-:W-:Y:S01]  /*f7d0*/  ISETP.NE.U32.AND P1, PT, RZ, UR8, PT ;  /* 0x00000008ff007c0c */ /* 0x000fe2000bf25070 */
[----:B------:R-:W-:Y:S01]  /*f7e0*/  ULDC UR10, c[0x0][0x630] ;  /* 0x00018c00000a7ab9 */ /* 0x000fe20000000800 */
[----:B------:R-:W-:Y:S01]  /*f7f0*/  IMAD.MOV.U32 R2, RZ, RZ, R13 ;  /* 0x000000ffff027224 */ /* 0x000fe200078e000d */
[----:B------:R-:W1:Y:S01]  /*f800*/  S2R R10, SR_CTAID.Y ;  /* 0x00000000000a7919 */ /* 0x000e620000002600 */
[----:B------:R-:W-:Y:S01]  /*f810*/  ISETP.NE.AND.EX P1, PT, RZ, UR9, PT, P1 ;  /* 0x00000009ff007c0c */ /* 0x000fe2000bf25310 */
[----:B------:R-:W-:-:S12]  /*f820*/  IMAD.MOV.U32 R3, RZ, RZ, R15 ;  /* 0x000000ffff037224 */ /* 0x000fd800078e000f */
[----:B------:R-:W-:Y:S05]  /*f830*/  @!P1 BRA `(.L_x_308) ;  /* 0x0000000000289947 */ /* 0x000fea0003800000 */
[----:B------:R-:W-:Y:S02]  /*f840*/  ULDC UR7, c[0x0][0x634] ;  /* 0x00018d0000077ab9 */ /* 0x000fe40000000800 */
[----:B------:R-:W-:-:S05]  /*f850*/  IADD3 R7, P1, R13, UR7, RZ ;  /* 0x000000070d077c10 */ /* 0x000fca000ff3e0ff */
[----:B------:R-:W-:-:S04]  /*f860*/  IMAD.X R11, RZ, RZ, R15, P1 ;  /* 0x000000ffff0b7224 */ /* 0x000fc800008e060f */
[----:B------:R-:W-:-:S04]  /*f870*/  IMAD.WIDE.U32 R4, R11, UR8, RZ ;  /* 0x000000080b047c25 */ /* 0x000fc8000f8e00ff */
[----:B------:R-:W-:-:S04]  /*f880*/  IMAD.WIDE.U32 R4, P1, R7, UR9, R4 ;  /* 0x0000000907047c25 */ /* 0x000fc8000f820004 */
[----:B------:R-:W-:-:S04]  /*f890*/  IMAD.WIDE.U32 R6, R7, UR8, RZ ;  /* 0x0000000807067c25 */ /* 0x000fc8000f8e00ff */
[----:B------:R-:W-:Y:S01]  /*f8a0*/  IMAD.X R3, RZ, RZ, RZ, P1 ;  /* 0x000000ffff037224 */ /* 0x000fe200008e06ff */
[----:B------:R-:W-:Y:S01]  /*f8b0*/  IADD3 RZ, P1, R7, R4, RZ ;  /* 0x0000000407ff7210 */ /* 0x000fe20007f3e0ff */
[----:B------:R-:W-:-:S04]  /*f8c0*/  IMAD.MOV.U32 R2, RZ, RZ, R5 ;  /* 0x000000ffff027224 */ /* 0x000fc800078e0005 */
[----:B------:R-:W-:-:S08]  /*f8d0*/  IMAD.WIDE.U32.X R2, R11, UR9, R2, P1 ;  /* 0x000000090b027c25 */ /* 0x000fd000088e0402 */
.L_x_308:
[--C-:B------:R-:W-:Y:S01]  /*f8e0*/  SHF.R.U64 R11, R2, UR10, R3.reuse ;  /* 0x0000000a020b7c19 */ /* 0x100fe20008001203 */
[----:B------:R-:W-:Y:S01]  /*f8f0*/  ULDC.64 UR8, c[0x0][0x620] ;  /* 0x0001880000087ab9 */ /* 0x000fe20000000a00 */
[----:B------:R-:W-:Y:S01]  /*f900*/  SHF.R.U32.HI R2, RZ, UR10, R3 ;  /* 0x0000000aff027c19 */ /* 0x000fe20008011603 */
[----:B------:R-:W-:Y:S01]  /*f910*/  IMAD.MOV.U32 R3, RZ, RZ, R15 ;  /* 0x000000ffff037224 */ /* 0x000fe200078e000f */
[----:B------:R-:W-:Y:S01]  /*f920*/  IADD3 R5, P1, RZ, -R11, RZ ;  /* 0x8000000bff057210 */ /* 0x000fe20007f3e0ff */
[----:B------:R-:W-:Y:S01]  /*f930*/  ULDC UR7, c[0x0][0x150] ;  /* 0x0000540000077ab9 */ /* 0x000fe20000000800 */
[----:B0-----:R-:W-:Y:S01]  /*f940*/  I2FP.F32.U32 R6, R12 ;  /* 0x0000000c00067245 */ /* 0x001fe20000201000 */
[----:B------:R-:W0:Y:S01]  /*f950*/  LDC R7, c[0x0][0x144] ;  /* 0x00005100ff077b82 */ /* 0x000e220000000800 */
[----:B------:R-:W-:Y:S01]  /*f960*/  ULDC.64 UR10, c[0x0][0x640] ;  /* 0x00019000000a7ab9 */ /* 0x000fe20000000a00 */
[----:B------:R-:W-:Y:S01]  /*f970*/  IMAD.X R2, RZ, RZ, ~R2, P1 ;  /* 0x000000ffff027224 */ /* 0x000fe200008e0e02 */
[----:B------:R-:W-:Y:S01]  /*f980*/  ISETP.NE.U32.AND P1, PT, RZ, UR10, PT ;  /* 0x0000000aff007c0c */ /* 0x000fe2000bf25070 */
[----:B------:R-:W-:Y:S01]  /*f990*/  FMUL R6, R6, UR7 ;  /* 0x0000000706067c20 */ /* 0x000fe20008400000 */
[----:B------:R-:W-:Y:S01]  /*f9a0*/  ULDC UR7, c[0x0][0x618] ;  /* 0x0001860000077ab9 */ /* 0x000fe20000000800 */
[----:B------:R-:W-:Y:S01]  /*f9b0*/  IMAD R4, R2, UR8, RZ ;  /* 0x0000000802047c24 */ /* 0x000fe2000f8e02ff */
[----:B------:R-:W-:Y:S01]  /*f9c0*/  ISETP.NE.AND.EX P1, PT, RZ, UR11, PT, P1 ;  /* 0x0000000bff007c0c */ /* 0x000fe2000bf25310 */
[----:B------:R-:W-:Y:S01]  /*f9d0*/  IMAD.MOV.U32 R2, RZ, RZ, R13 ;  /* 0x000000ffff027224 */ /* 0x000fe200078e000d */
[----:B------:R-:W2:Y:S01]  /*f9e0*/  LDC R15, c[0x0][0x148] ;  /* 0x00005200ff0f7b82 */ /* 0x000ea20000000800 */
[----:B------:R-:W3:Y:S02]  /*f9f0*/  F2I.U32.TRUNC.NTZ R6, R6 ;  /* 0x0000000600067305 */ /* 0x000ee4000020f000 */
[----:B------:R-:W-:Y:S01]  /*fa00*/  IMAD.WIDE.U32 R2, R5, UR8, R2 ;  /* 0x0000000805027c25 */ /* 0x000fe2000f8e0002 */
[----:B------:R-:W-:-:S03]  /*fa10*/  ULDC UR8, c[0x0][0x154] ;  /* 0x0000550000087ab9 */ /* 0x000fc60000000800 */
[----:B------:R-:W-:Y:S01]  /*fa20*/  IMAD R5, R5, UR9, R4 ;  /* 0x0000000905057c24 */ /* 0x000fe2000f8e0204 */
[----:B------:R-:W-:-:S03]  /*fa30*/  ULDC UR9, c[0x0][0x608] ;  /* 0x0001820000097ab9 */ /* 0x000fc60000000800 */
[----:B------:R-:W-:-:S05]  /*fa40*/  IMAD.IADD R3, R3, 0x1, R5 ;  /* 0x0000000103037824 */ /* 0x000fca00078e0205 */
[----:B------:R-:W-:Y:S01]  /*fa50*/  SHF.R.U64 R13, R2, UR7, R3 ;  /* 0x00000007020d7c19 */ /* 0x000fe20008001203 */
[----:B---3--:R-:W-:Y:S01]  /*fa60*/  IMAD.MOV R6, RZ, RZ, -R6 ;  /* 0x000000ffff067224 */ /* 0x008fe200078e0a06 */
[----:B-1----:R-:W-:-:S03]  /*fa70*/  I2FP.F32.U32 R2, R10 ;  /* 0x0000000a00027245 */ /* 0x002fc60000201000 */
[----:B0-----:R-:W-:Y:S02]  /*fa80*/  IMAD R19, R7, R6, R12 ;  /* 0x0000000607137224 */ /* 0x001fe400078e020c */
[----:B------:R-:W-:Y:S01]  /*fa90*/  FMUL R4, R2, UR8 ;  /* 0x0000000802047c20 */ /* 0x000fe20008400000 */
[----:B------:R-:W-:Y:S01]  /*faa0*/  SHF.R.U32.HI R2, RZ, UR7, R3 ;  /* 0x00000007ff027c19 */ /* 0x000fe20008011603 */
[----:B------:R-:W-:Y:S02]  /*fab0*/  ULDC UR7, c[0x0][0x658] ;  /* 0x0001960000077ab9 */ /* 0x000fe40000000800 */
[----:B------:R0:W1:Y:S01]  /*fac0*/  F2I.U32.TRUNC.NTZ R18, R4 ;  /* 0x0000000400127305 */ /* 0x000062000020f000 */
[--C-:B------:R-:W-:Y:S02]  /*fad0*/  SHF.R.U64 R16, R13, UR9, R2.reuse ;  /* 0x000000090d107c19 */ /* 0x100fe40008001202 */
[----:B------:R-:W-:-:S04]  /*fae0*/  SHF.R.U32.HI R3, RZ, UR9, R2 ;  /* 0x00000009ff037c19 */ /* 0x000fc80008011602 */
[--C-:B------:R-:W-:Y:S02]  /*faf0*/  SHF.R.U64 R14, R16, UR7, R3.reuse ;  /* 0x00000007100e7c19 */ /* 0x100fe40008001203 */
[----:B------:R-:W-:-:S03]  /*fb00*/  SHF.R.U32.HI R3, RZ, UR7, R3 ;  /* 0x00000007ff037c19 */ /* 0x000fc60008011603 */
[----:B------:R-:W-:Y:S01]  /*fb10*/  IMAD.MOV.U32 R2, RZ, RZ, R14 ;  /* 0x000000ffff027224 */ /* 0x000fe200078e000e */
[----:B0-2---:R-:W-:Y:S06]  /*fb20*/  @!P1 BRA `(.L_x_309) ;  /* 0x0000000000289947 */ /* 0x005fec0003800000 */
        /* <DEDUP_REMOVED lines=10> */
.L_x_309:
[----:B------:R-:W-:Y:S01]  /*fbd0*/  ULDC UR7, c[0x0][0x648] ;  /* 0x0001920000077ab9 */ /* 0x000fe20000000800 */
[----:B-1----:R-:W-:Y:S01]  /*fbe0*/  IMAD.MOV R18, RZ, RZ, -R18 ;  /* 0x000000ffff127224 */ /* 0x002fe200078e0a12 */
[----:B------:R-:W-:Y:S01]  /*fbf0*/  SHF.R.U64 R3, R2, UR7, R3 ;  /* 0x0000000702037c19 */ /* 0x000fe20008001203 */
[----:B------:R-:W-:Y:S01]  /*fc00*/  ULDC UR7, c[0x0][0x638] ;  /* 0x00018e0000077ab9 */ /* 0x000fe20000000800 */
[----:B------:R-:W-:Y:S01]  /*fc10*/  LOP3.LUT R2, R16, UR6, RZ, 0xc0, !PT ;  /* 0x0000000610027c12 */ /* 0x000fe2000f8ec0ff */
[----:B------:R-:W-:Y:S01]  /*fc20*/  @P2 IMAD R19, R15, R18, R10 ;  /* 0x000000120f132224 */ /* 0x000fe200078e020a */
[----:B------:R-:W-:Y:S01]  /*fc30*/  LOP3.LUT R13, R13, UR4, RZ, 0xc0, !PT ;  /* 0x000000040d0d7c12 */ /* 0x000fe2000f8ec0ff */
[----:B------:R-:W-:Y:S01]  /*fc40*/  IMAD.MOV R5, RZ, RZ, -R3 ;  /* 0x000000ffff057224 */ /* 0x000fe200078e0a03 */
[----:B------:R-:W-:Y:S01]  /*fc50*/  ULDC UR8, c[0x0][0x610] ;  /* 0x0001840000087ab9 */ /* 0x000fe20000000800 */
[----:B------:R-:W-:Y:S02]  /*fc60*/  IMAD R2, R3, UR5, R2 ;  /* 0x0000000503027c24 */ /* 0x000fe4000f8e0202 */
[----:B------:R-:W-:Y:S01]  /*fc70*/  IMAD R14, R5, UR7, R14 ;  /* 0x00000007050e7c24 */ /* 0x000fe2000f8e020e */
[----:B------:R-:W-:Y:S01]  /*fc80*/  ULDC UR7, c[0x0][0x600] ;  /* 0x0001800000077ab9 */ /* 0x000fe20000000800 */
[----:B------:R-:W-:-:S02]  /*fc90*/  IMAD R5, R2, UR8, R19 ;  /* 0x0000000802057c24 */ /* 0x000fc4000f8e0213 */
[----:B------:R-:W-:Y:S02]  /*fca0*/  IMAD R14, R14, UR7, R13 ;  /* 0x000000070e0e7c24 */ /* 0x000fe4000f8e020d */
[----:B------:R-:W-:-:S03]  /*fcb0*/  IMAD.MOV.U32 R2, RZ, RZ, 0x1 ;  /* 0x00000001ff027424 */ /* 0x000fc600078e00ff */
[----:B------:R-:W-:Y:S02]  /*fcc0*/  SEL R6, R14, R5, !P2 ;  /* 0x000000050e067207 */ /* 0x000fe40005000000 */
[----:B------:R-:W-:-:S07]  /*fcd0*/  SEL R5, R5, R14, !P2 ;  /* 0x0000000e05057207 */ /* 0x000fce0005000000 */
.L_x_307:
[----:B------:R-:W-:Y:S05]  /*fce0*/  BSYNC B1 ;  /* 0x0000000000017941 */ /* 0x000fea0003800000 */
.L_x_306:
[----:B------:R-:W-:-:S13]  /*fcf0*/  LOP3.LUT P1, RZ, R2, 0xff, RZ, 0xc0, !PT ;  /* 0x000000ff02ff7812 */ /* 0x000fda000782c0ff */
[----:B------:R-:W-:Y:S05]  /*fd00*/  @P1 BRA `(.L_x_310) ;  /* 0xfffffff400301947 */ /* 0x000fea000383ffff */
[----:B------:R-:W-:Y:S05]  /*fd10*/  BSYNC B0 ;  /* 0x0000000000007941 */ /* 0x000fea0003800000 */
.L_x_298:
[----:B------:R-:W-:-:S03]  /*fd20*/  UMOV UR7, 0xffffffff ;  /* 0xffffffff00077882 */ /* 0x000fc60000000000 */
[----:B------:R-:W-:Y:S05]  /*fd30*/  BRA.DIV UR7, `(.L_x_311) ;  /* 0x0000000607dc7947 */ /* 0x000fea000b800000 */
[----:B------:R-:W-:-:S13]  /*fd40*/  ELECT P0, URZ, PT ;  /* 0x00000000003f782f */ /* 0x000fda0003800000 */
.L_x_330:
[----:B------:R-:W-:Y:S04]  /*fd50*/  BSSY B0, `(.L_x_312) ;  /* 0x0000059000007945 */ /* 0x000fe80003800000 */
[----:B------:R-:W-:Y:S05]  /*fd60*/  @!P0 BRA `(.L_x_313) ;  /* 0x00000004005c8947 */ /* 0x000fea0003800000 */
[----:B------:R-:W-:-:S04]  /*fd70*/  ULOP3.LUT UR7, UR13, 0x2, URZ, 0xfc, !UPT ;  /* 0x000000020d077892 */ /* 0x000fc8000f8efc3f */
[----:B------:R-:W-:-:S06]  /*fd80*/  UISETP.NE.AND UP0, UPT, UR7, 0x3, UPT ;  /* 0x000000030700788c */ /* 0x000fcc000bf05270 */
[----:B------:R-:W-:-:S13]  /*fd90*/  PLOP3.LUT P0, PT, PT, PT, UP0, 0x80, 0x0 ;  /* 0x000000000000781c */ /* 0x000fda0003f0f008 */
[----:B------:R-:W-:Y:S05]  /*fda0*/  @!P0 BRA `(.L_x_314) ;  /* 0x0000000000048947 */ /* 0x000fea0003800000 */
[----:B------:R-:W-:Y:S01]  /*fdb0*/  BPT.TRAP 0x1 ;  /* 0x000000040000795c */ /* 0x000fe20000300000 */
.L_x_314:
[----:B------:R-:W0:Y:S01]  /*fdc0*/  S2R R3, SR_CgaCtaId ;  /* 0x0000000000037919 */ /* 0x000e220000008800 */
[----:B------:R-:W-:-:S04]  /*fdd0*/  MOV R2, 0x400 ;  /* 0x0000040000027802 */ /* 0x000fc80000000f00 */
[----:B0-----:R-:W-:Y:S02]  /*fde0*/  LEA R3, R3, R2, 0x18 ;  /* 0x0000000203037211 */ /* 0x001fe400078ec0ff */
[----:B------:R-:W-:-:S03]  /*fdf0*/  SHF.L.U32 R2, R0, 0x1f, RZ ;  /* 0x0000001f00027819 */ /* 0x000fc600000006ff */
[----:B------:R-:W-:-:S04]  /*fe00*/  VIADD R3, R3, 0x48 ;  /* 0x0000004803037836 */ /* 0x000fc80000000000 */
[C---:B------:R-:W-:Y:S02]  /*fe10*/  IMAD R7, R8.reuse, 0x8, R3 ;  /* 0x0000000808077824 */ /* 0x040fe400078e0203 */
[----:B------:R-:W-:Y:S02]  /*fe20*/  VIADD R8, R8, 0x1 ;  /* 0x0000000108087836 */ /* 0x000fe40000000000 */
[----:B------:R-:W0:Y:S03]  /*fe30*/  SYNCS.PHASECHK.TRANS64.TRYWAIT P0, [R7+URZ], R2 ;  /* 0x00000002070075a7 */ /* 0x000e26000800017f */
[----:B------:R-:W-:-:S04]  /*fe40*/  ISETP.NE.AND P1, PT, R8, 0x9, PT ;  /* 0x000000090800780c */ /* 0x000fc80003f25270 */
[----:B------:R-:W-:Y:S02]  /*fe50*/  SEL R5, RZ, 0x1, P1 ;  /* 0x00000001ff057807 */ /* 0x000fe40000800000 */
[----:B------:R-:W-:Y:S02]  /*fe60*/  SEL R8, R8, RZ, P1 ;  /* 0x000000ff08087207 */ /* 0x000fe40000800000 */
[----:B------:R-:W-:-:S03]  /*fe70*/  LOP3.LUT R5, R0, R5, RZ, 0x3c, !PT ;  /* 0x0000000500057212 */ /* 0x000fc600078e3cff */
[----:B------:R-:W-:Y:S01]  /*fe80*/  IMAD R9, R8, 0x8, R3 ;  /* 0x0000000808097824 */ /* 0x000fe200078e0203 */
[----:B------:R-:W-:Y:S01]  /*fe90*/  SHF.L.U32 R4, R5, 0x1f, RZ ;  /* 0x0000001f05047819 */ /* 0x000fe200000006ff */
[----:B0-----:R-:W-:Y:S06]  /*fea0*/  @!P0 BRA `(.L_x_315) ;  /* 0x0000000400a48947 */ /* 0x001fec0003800000 */
.L_x_331:
[----:B------:R-:W1:Y:S01]  /*feb0*/  SYNCS.PHASECHK.TRANS64.TRYWAIT P0, [R9+URZ], R4 ;  /* 0x00000004090075a7 */ /* 0x000e62000800017f */
[----:B------:R-:W-:-:S05]  /*fec0*/  VIADD R0, R8, 0x1 ;  /* 0x0000000108007836 */ /* 0x000fca0000000000 */
[----:B------:R-:W-:-:S04]  /*fed0*/  ISETP.NE.AND P1, PT, R0, 0x9, PT ;  /* 0x000000090000780c */ /* 0x000fc80003f25270 */
[----:B0-----:R-:W-:Y:S02]  /*fee0*/  SEL R2, RZ, 0x1, P1 ;  /* 0x00000001ff027807 */ /* 0x001fe40000800000 */
[----:B------:R-:W-:Y:S02]  /*fef0*/  SEL R0, R0, RZ, P1 ;  /* 0x000000ff00007207 */ /* 0x000fe40000800000 */
[----:B------:R-:W-:-:S03]  /*ff00*/  LOP3.LUT R7, R5, R2, RZ, 0x3c, !PT ;  /* 0x0000000205077212 */ /* 0x000fc600078e3cff */
[----:B------:R-:W-:Y:S01]  /*ff10*/  IMAD R6, R0, 0x8, R3 ;  /* 0x0000000800067824 */ /* 0x000fe200078e0203 */
[----:B------:R-:W-:Y:S01]  /*ff20*/  SHF.L.U32 R5, R7, 0x1f, RZ ;  /* 0x0000001f07057819 */ /* 0x000fe200000006ff */
[----:B-1----:R-:W-:Y:S06]  /*ff30*/  @!P0 BRA `(.L_x_316) ;  /* 0x0000000400948947 */ /* 0x002fec0003800000 */
.L_x_332:
[----:B------:R-:W1:Y:S01]  /*ff40*/  SYNCS.PHASECHK.TRANS64.TRYWAIT P0, [R6+URZ], R5 ;  /* 0x00000005060075a7 */ /* 0x000e62000800017f */
[----:B------:R-:W-:-:S05]  /*ff50*/  VIADD R0, R0, 0x1 ;  /* 0x0000000100007836 */ /* 0x000fca0000000000 */
[----:B------:R-:W-:-:S04]  /*ff60*/  ISETP.NE.AND P1, PT, R0, 0x9, PT ;  /* 0x000000090000780c */ /* 0x000fc80003f25270 */
[----:B------:R-:W-:Y:S02]  /*ff70*/  SEL R2, RZ, 0x1, P1 ;  /* 0x00000001ff027807 */ /* 0x000fe40000800000 */
[----:B------:R-:W-:Y:S02]  /*ff80*/  SEL R0, R0, RZ, P1 ;  /* 0x000000ff00007207 */ /* 0x000fe40000800000 */
[----:B------:R-:W-:-:S03]  /*ff90*/  LOP3.LUT R7, R7, R2, RZ, 0x3c, !PT ;  /* 0x0000000207077212 */ /* 0x000fc600078e3cff */
[----:B0-----:R-:W-:Y:S01]  /*ffa0*/  IMAD R9, R0, 0x8, R3 ;  /* 0x0000000800097824 */ /* 0x001fe200078e0203 */
[----:B------:R-:W-:Y:S01]  /*ffb0*/  SHF.L.U32 R4, R7, 0x1f, RZ ;  /* 0x0000001f07047819 */ /* 0x000fe200000006ff */
[----:B-1----:R-:W-:Y:S06]  /*ffc0*/  @!P0 BRA `(.L_x_317) ;  /* 0x0000000400848947 */ /* 0x002fec0003800000 */
.L_x_333:
        /* <DEDUP_REMOVED lines=9> */
.L_x_334:
        /* <DEDUP_REMOVED lines=9> */
.L_x_335:
        /* <DEDUP_REMOVED lines=9> */
.L_x_336:
        /* <DEDUP_REMOVED lines=9> */
.L_x_337:
[----:B------:R-:W1:Y:S01]  /*10210*/  SYNCS.PHASECHK.TRANS64.TRYWAIT P0, [R9+URZ], R4 ;  /* 0x00000004090075a7 */ /* 0x000e62000800017f */
[----:B------:R-:W-:-:S05]  /*10220*/  VIADD R0, R0, 0x1 ;  /* 0x0000000100007836 */ /* 0x000fca0000000000 */
[----:B------:R-:W-:-:S04]  /*10230*/  ISETP.NE.AND P1, PT, R0, 0x9, PT ;  /* 0x000000090000780c */ /* 0x000fc80003f25270 */
[----:B------:R-:W-:Y:S02]  /*10240*/  SEL R2, RZ, 0x1, P1 ;  /* 0x00000001ff027807 */ /* 0x000fe40000800000 */
[----:B------:R-:W-:Y:S02]  /*10250*/  SEL R0, R0, RZ, P1 ;  /* 0x000000ff00007207 */ /* 0x000fe40000800000 */
[----:B------:R-:W-:Y:S01]  /*10260*/  LOP3.LUT R2, R7, R2, RZ, 0x3c, !PT ;  /* 0x0000000207027212 */ /* 0x000fe200078e3cff */
[----:B-1----:R-:W-:Y:S06]  /*10270*/  @!P0 BRA `(.L_x_322) ;  /* 0x00000004003c8947 */ /* 0x002fec0003800000 */
.L_x_338:
[----:B------:R-:W-:Y:S01]  /*10280*/  IMAD R3, R0, 0x8, R3 ;  /* 0x0000000800037824 */ /* 0x000fe200078e0203 */
[----:B------:R-:W-:-:S07]  /*10290*/  SHF.L.U32 R0, R2, 0x1f, RZ ;  /* 0x0000001f02007819 */ /* 0x000fce00000006ff */
.L_x_323:
[----:B--2---:R2:W3:Y:S02]  /*102a0*/  SYNCS.PHASECHK.TRANS64.TRYWAIT P0, [R3+URZ], R0 ;  /* 0x00000000030075a7 */ /* 0x0044e4000800017f */
[----:B---3--:R-:W-:Y:S05]  /*102b0*/  @!P0 NANOSLEEP.SYNCS 0x989680 ;  /* 0x009896800000895d */ /* 0x008fea0003900000 */
[----:B------:R-:W3:Y:S02]  /*102c0*/  @!P0 SYNCS.PHASECHK.TRANS64 P0, [R3+URZ], R0 ;  /* 0x00000000030085a7 */ /* 0x000ee4000800007f */
[----:B---3--:R-:W-:Y:S05]  /*102d0*/  @!P0 BRA `(.L_x_323) ;  /* 0xfffffffc00f08947 */ /* 0x008fea000383ffff */
.L_x_313:
[----:B------:R-:W-:Y:S05]  /*102e0*/  BSYNC B0 ;  /* 0x0000000000007941 */ /* 0x000fea0003800000 */
.L_x_312:
[----:B------:R-:W-:Y:S05]  /*102f0*/  EXIT ;  /* 0x000000000000794d */ /* 0x000fea0003800000 */
.L_x_18:
[----:B-1----:R-:W-:-:S04]  /*10300*/  IMAD.U32 R3, RZ, RZ, UR6 ;  /* 0x00000006ff037e24 */ /* 0x002fc8000f8e00ff */
[----:B------:R1:W2:Y:S03]  /*10310*/  SYNCS.PHASECHK.TRANS64.TRYWAIT P0, [R3+URZ], R0 ;  /* 0x00000000030075a7 */ /* 0x0002a6000800017f */
[----:B--2---:R-:W-:Y:S05]  /*10320*/  @!P0 NANOSLEEP.SYNCS 0x989680 ;  /* 0x009896800000895d */ /* 0x004fea0003900000 */
[----:B------:R-:W2:Y:S02]  /*10330*/  @!P0 SYNCS.PHASECHK.TRANS64 P0, [R3+URZ], R0 ;  /* 0x00000000030085a7 */ /* 0x000ea4000800007f */
[----:B--2---:R-:W-:Y:S05]  /*10340*/  @!P0 BRA `(.L_x_18) ;  /* 0xfffffffc00ec8947 */ /* 0x004fea000383ffff */
[----:B------:R-:W-:Y:S05]  /*10350*/  BRA `(.L_x_17) ;  /* 0xffffff1800347947 */ /* 0x000fea000383ffff */
.L_x_24:
[----:B-----5:R1:W-:Y:S02]  /*10360*/  STL [R1+0x88], R0 ;  /* 0x0000880001007387 */ /* 0x0203e40000100800 */
[----:B-1----:R-:W-:-:S04]  /*10370*/  IMAD.U32 R0, RZ, RZ, UR9 ;  /* 0x00000009ff007e24 */ /* 0x002fc8000f8e00ff */
[----:B------:R1:W3:Y:S03]  /*10380*/  SYNCS.PHASECHK.TRANS64.TRYWAIT P0, [R0+URZ], R229 ;  /* 0x000000e5000075a7 */ /* 0x0002e6000800017f */
[----:B---3--:R-:W-:Y:S05]  /*10390*/  @!P0 NANOSLEEP.SYNCS 0x989680 ;  /* 0x009896800000895d */ /* 0x008fea0003900000 */
[----:B------:R1:W3:Y:S02]  /*103a0*/  @!P0 SYNCS.PHASECHK.TRANS64 P0, [R0+URZ], R229 ;  /* 0x000000e5000085a7 */ /* 0x0002e4000800007f */
[----:B-1----:R1:W5:Y:S02]  /*103b0*/  LDL.LU R0, [R1+0x88] ;  /* 0x0000880001007983 */ /* 0x0023640000300800 */
[----:B-1-3--:R-:W-:Y:S05]  /*103c0*/  @!P0 BRA `(.L_x_24) ;  /* 0xfffffffc00e48947 */ /* 0x00afea000383ffff */
[----:B------:R-:W-:Y:S05]  /*103d0*/  BRA `(.L_x_23) ;  /* 0xffffff2800a87947 */ /* 0x000fea000383ffff */
.L_x_299:
[----:B------:R-:W-:Y:S01]  /*103e0*/  BSSY B1, `(.L_x_324) ;  /* 0x0000006000017945 */ /* 0x000fe20003800000 */
[----:B------:R-:W-:-:S07]  /*103f0*/  IMAD.MOV.U32 R2, RZ, RZ, -0x1 ;  /* 0xffffffffff027424 */ /* 0x000fce00078e00ff */
[----:B------:R-:W-:Y:S05]  /*10400*/  WARPSYNC.COLLECTIVE R2, `(.L_x_325) ;  /* 0x00000000020c7348 */ /* 0x000fea0003c00000 */
[----:B------:R-:W-:Y:S02]  /*10410*/  ELECT P1, UR62, PT ;  /* 0x00000000003e782f */ /* 0x000fe40003820000 */
[----:B------:R-:W-:Y:S01]  /*10420*/  MOV R2, UR62 ;  /* 0x0000003e00027c02 */ /* 0x000fe20008000f00 */
[----:B------:R-:W-:Y:S10]  /*10430*/  ENDCOLLECTIVE ;  /* 0x000000000000791b */ /* 0x000ff40003800000 */
.L_x_325:
[----:B------:R-:W-:Y:S05]  /*10440*/  BSYNC B1 ;  /* 0x0000000000017941 */ /* 0x000fea0003800000 */
.L_x_324:
[----:B------:R-:W-:Y:S05]  /*10450*/  BRA `(.L_x_326) ;  /* 0xffffffec00687947 */ /* 0x000fea000383ffff */
.L_x_302:
[----:B-1----:R1:W2:Y:S02]  /*10460*/  SYNCS.PHASECHK.TRANS64.TRYWAIT P1, [R13+URZ+0x48], R4 ;  /* 0x000048040d0075a7 */ /* 0x0022a4000802017f */
[----:B--2---:R-:W-:Y:S05]  /*10470*/  @!P1 NANOSLEEP.SYNCS 0x989680 ;  /* 0x009896800000995d */ /* 0x004fea0003900000 */
[----:B------:R-:W2:Y:S02]  /*10480*/  @!P1 SYNCS.PHASECHK.TRANS64 P1, [R13+URZ+0x48], R4 ;  /* 0x000048040d0095a7 */ /* 0x000ea4000802007f */
[----:B--2---:R-:W-:Y:S05]  /*10490*/  @!P1 BRA `(.L_x_302) ;  /* 0xfffffffc00f09947 */ /* 0x004fea000383ffff */
[----:B------:R-:W-:Y:S05]  /*104a0*/  BRA `(.L_x_327) ;  /* 0xffffffec009c7947 */ /* 0x000fea000383ffff */
.L_x_311:
[----:B------:R-:W-:Y:S01]  /*104b0*/  BSSY B0, `(.L_x_328) ;  /* 0x0000006000007945 */ /* 0x000fe20003800000 */
[----:B------:R-:W-:-:S07]  /*104c0*/  IMAD.MOV.U32 R2, RZ, RZ, -0x1 ;  /* 0xffffffffff027424 */ /* 0x000fce00078e00ff */
[----:B------:R-:W-:Y:S05]  /*104d0*/  WARPSYNC.COLLECTIVE R2, `(.L_x_329) ;  /* 0x00000000020c7348 */ /* 0x000fea0003c00000 */
[----:B------:R-:W-:Y:S02]  /*104e0*/  ELECT P1, UR62, PT ;  /* 0x00000000003e782f */ /* 0x000fe40003820000 */
[----:B------:R-:W-:Y:S01]  /*104f0*/  MOV R2, UR62 ;  /* 0x0000003e00027c02 */ /* 0x000fe20008000f00 */
[----:B------:R-:W-:Y:S10]  /*10500*/  ENDCOLLECTIVE ;  /* 0x000000000000791b */ /* 0x000ff40003800000 */
.L_x_329:
[----:B------:R-:W-:Y:S05]  /*10510*/  BSYNC B0 ;  /* 0x0000000000007941 */ /* 0x000fea0003800000 */
.L_x_328:
[----:B------:R-:W-:Y:S01]  /*10520*/  PLOP3.LUT P0, PT, P1, PT, PT, 0x80, 0x0 ;  /* 0x000000000000781c */ /* 0x000fe20000f0f070 */
[----:B------:R-:W-:-:S12]  /*10530*/  BRA `(.L_x_330) ;  /* 0xfffffff800047947 */ /* 0x000fd8000383ffff */
.L_x_315:
[----:B0-----:R0:W1:Y:S02]  /*10540*/  SYNCS.PHASECHK.TRANS64.TRYWAIT P0, [R7+URZ], R2 ;  /* 0x00000002070075a7 */ /* 0x001064000800017f */
[----:B-1----:R-:W-:Y:S05]  /*10550*/  @!P0 NANOSLEEP.SYNCS 0x989680 ;  /* 0x009896800000895d */ /* 0x002fea0003900000 */
[----:B------:R-:W1:Y:S02]  /*10560*/  @!P0 SYNCS.PHASECHK.TRANS64 P0, [R7+URZ], R2 ;  /* 0x00000002070085a7 */ /* 0x000e64000800007f */
[----:B-1----:R-:W-:Y:S05]  /*10570*/  @!P0 BRA `(.L_x_315) ;  /* 0xfffffffc00f08947 */ /* 0x002fea000383ffff */
[----:B------:R-:W-:Y:S05]  /*10580*/  BRA `(.L_x_331) ;  /* 0xfffffff800487947 */ /* 0x000fea000383ffff */
.L_x_316:
[----:B0-----:R0:W1:Y:S02]  /*10590*/  SYNCS.PHASECHK.TRANS64.TRYWAIT P0, [R9+URZ], R4 ;  /* 0x00000004090075a7 */ /* 0x001064000800017f */
[----:B-1----:R-:W-:Y:S05]  /*105a0*/  @!P0 NANOSLEEP.SYNCS 0x989680 ;  /* 0x009896800000895d */ /* 0x002fea0003900000 */
[----:B------:R-:W1:Y:S02]  /*105b0*/  @!P0 SYNCS.PHASECHK.TRANS64 P0, [R9+URZ], R4 ;  /* 0x00000004090085a7 */ /* 0x000e64000800007f */
[----:B-1----:R-:W-:Y:S05]  /*105c0*/  @!P0 BRA `(.L_x_316) ;  /* 0xfffffffc00f08947 */ /* 0x002fea000383ffff */
[----:B------:R-:W-:Y:S05]  /*105d0*/  BRA `(.L_x_332) ;  /* 0xfffffff800587947 */ /* 0x000fea000383ffff */
.L_x_317:
[----:B0-----:R0:W1:Y:S02]  /*105e0*/  SYNCS.PHASECHK.TRANS64.TRYWAIT P0, [R6+URZ], R5 ;  /* 0x00000005060075a7 */ /* 0x001064000800017f */
[----:B-1----:R-:W-:Y:S05]  /*105f0*/  @!P0 NANOSLEEP.SYNCS 0x989680 ;  /* 0x009896800000895d */ /* 0x002fea0003900000 */
[----:B------:R-:W1:Y:S02]  /*10600*/  @!P0 SYNCS.PHASECHK.TRANS64 P0, [R6+URZ], R5 ;  /* 0x00000005060085a7 */ /* 0x000e64000800007f */
[----:B-1----:R-:W-:Y:S05]  /*10610*/  @!P0 BRA `(.L_x_317) ;  /* 0xfffffffc00f08947 */ /* 0x002fea000383ffff */
[----:B------:R-:W-:Y:S05]  /*10620*/  BRA `(.L_x_333) ;  /* 0xfffffff800687947 */ /* 0x000fea000383ffff */
.L_x_318:
[----:B0-----:R0:W1:Y:S02]  /*10630*/  SYNCS.PHASECHK.TRANS64.TRYWAIT P0, [R9+URZ], R4 ;  /* 0x00000004090075a7 */ /* 0x001064000800017f */
[----:B-1----:R-:W-:Y:S05]  /*10640*/  @!P0 NANOSLEEP.SYNCS 0x989680 ;  /* 0x009896800000895d */ /* 0x002fea0003900000 */
[----:B------:R-:W1:Y:S02]  /*10650*/  @!P0 SYNCS.PHASECHK.TRANS64 P0, [R9+URZ], R4 ;  /* 0x00000004090085a7 */ /* 0x000e64000800007f */
[----:B-1----:R-:W-:Y:S05]  /*10660*/  @!P0 BRA `(.L_x_318) ;  /* 0xfffffffc00f08947 */ /* 0x002fea000383ffff */
[----:B------:R-:W-:Y:S05]  /*10670*/  BRA `(.L_x_334) ;  /* 0xfffffff800787947 */ /* 0x000fea000383ffff */
.L_x_319:
[----:B0-----:R0:W1:Y:S02]  /*10680*/  SYNCS.PHASECHK.TRANS64.TRYWAIT P0, [R6+URZ], R5 ;  /* 0x00000005060075a7 */ /* 0x001064000800017f */
[----:B-1----:R-:W-:Y:S05]  /*10690*/  @!P0 NANOSLEEP.SYNCS 0x989680 ;  /* 0x009896800000895d */ /* 0x002fea0003900000 */
[----:B------:R-:W1:Y:S02]  /*106a0*/  @!P0 SYNCS.PHASECHK.TRANS64 P0, [R6+URZ], R5 ;  /* 0x00000005060085a7 */ /* 0x000e64000800007f */
[----:B-1----:R-:W-:Y:S05]  /*106b0*/  @!P0 BRA `(.L_x_319) ;  /* 0xfffffffc00f08947 */ /* 0x002fea000383ffff */
[----:B------:R-:W-:Y:S05]  /*106c0*/  BRA `(.L_x_335) ;  /* 0xfffffff800887947 */ /* 0x000fea000383ffff */
.L_x_320:
[----:B0-----:R0:W1:Y:S02]  /*106d0*/  SYNCS.PHASECHK.TRANS64.TRYWAIT P0, [R9+URZ], R4 ;  /* 0x00000004090075a7 */ /* 0x001064000800017f */
[----:B-1----:R-:W-:Y:S05]  /*106e0*/  @!P0 NANOSLEEP.SYNCS 0x989680 ;  /* 0x009896800000895d */ /* 0x002fea0003900000 */
[----:B------:R-:W1:Y:S02]  /*106f0*/  @!P0 SYNCS.PHASECHK.TRANS64 P0, [R9+URZ], R4 ;  /* 0x00000004090085a7 */ /* 0x000e64000800007f */
[----:B-1----:R-:W-:Y:S05]  /*10700*/  @!P0 BRA `(.L_x_320) ;  /* 0xfffffffc00f08947 */ /* 0x002fea000383ffff */
[----:B------:R-:W-:Y:S05]  /*10710*/  BRA `(.L_x_336) ;  /* 0xfffffff800987947 */ /* 0x000fea000383ffff */
.L_x_321:
[----:B0-----:R0:W1:Y:S02]  /*10720*/  SYNCS.PHASECHK.TRANS64.TRYWAIT P0, [R6+URZ], R5 ;  /* 0x00000005060075a7 */ /* 0x001064000800017f */
[----:B-1----:R-:W-:Y:S05]  /*10730*/  @!P0 NANOSLEEP.SYNCS 0x989680 ;  /* 0x009896800000895d */ /* 0x002fea0003900000 */
[----:B------:R-:W1:Y:S02]  /*10740*/  @!P0 SYNCS.PHASECHK.TRANS64 P0, [R6+URZ], R5 ;  /* 0x00000005060085a7 */ /* 0x000e64000800007f */
[----:B-1----:R-:W-:Y:S05]  /*10750*/  @!P0 BRA `(.L_x_321) ;  /* 0xfffffffc00f08947 */ /* 0x002fea000383ffff */
[----:B------:R-:W-:Y:S05]  /*10760*/  BRA `(.L_x_337) ;  /* 0xfffffff800a87947 */ /* 0x000fea000383ffff */
.L_x_322:
[----:B-1----:R1:W2:Y:S02]  /*10770*/  SYNCS.PHASECHK.TRANS64.TRYWAIT P0, [R9+URZ], R4 ;  /* 0x00000004090075a7 */ /* 0x0022a4000800017f */
[----:B--2---:R-:W-:Y:S05]  /*10780*/  @!P0 NANOSLEEP.SYNCS 0x989680 ;  /* 0x009896800000895d */ /* 0x004fea0003900000 */
[----:B------:R-:W2:Y:S02]  /*10790*/  @!P0 SYNCS.PHASECHK.TRANS64 P0, [R9+URZ], R4 ;  /* 0x00000004090085a7 */ /* 0x000ea4000800007f */
[----:B--2---:R-:W-:Y:S05]  /*107a0*/  @!P0 BRA `(.L_x_322) ;  /* 0xfffffffc00f08947 */ /* 0x004fea000383ffff */
[----:B------:R-:W-:Y:S05]  /*107b0*/  BRA `(.L_x_338) ;  /* 0xfffffff800b07947 */ /* 0x000fea000383ffff */
.L_x_339:
[----:B------:R-:W-:-:S00]  /*107c0*/  BRA `(.L_x_339) ;  /* 0xfffffffc00fc7947 */ /* 0x000fc0000383ffff */
[----:B------:R-:W-:-:S00]  /*107d0*/  NOP ;  /* 0x0000000000007918 */ /* 0x000fc00000000000 */
        /* <DEDUP_REMOVED lines=10> */
.L_x_340:


//--------------------- .nv.shared._ZN7cutlass13device_kernelINS_4gemm6kernel13GemmUniversalIN4cute5tupleIJiiiiEEENS1_10collective13CollectiveMmaINS1_37MainloopSm90TmaGmmaWarpSpecializedFP8ILi9ENS5_IJNS4_1CILi1EEESB_SB_EEENS1_35KernelTmaWarpSpecializedCooperativeEEENS5_IJNSA_ILi128EEENSA_ILi256EEENSA_ILi64EEEEEENS_12float_e4m3_tENS5_IJlSB_lEEESJ_SK_NS4_8TiledMMAINS4_8MMA_AtomIJNS4_4SM904GMMA31MMA_64x256x32_F32E4M3E4M3_SS_TNILNSO_7ScaleInE1ELSQ_1EEEEEENS4_6LayoutINS5_IJNSA_ILi2EEESB_SB_EEENS5_IJSB_NSA_ILi0EEESW_EEEEENS5_IJNS4_10UnderscoreESZ_SZ_EEEEENS4_13SM90_TMA_LOADENS4_14ComposedLayoutINS4_7SwizzleILi2ELi4ELi3EEENS4_18smem_ptr_flag_bitsILi8EEENST_INS5_IJNSA_ILi8EEESH_EEENS5_IJSH_SB_EEEEEEEvNS4_8identityES12_S1C_vS1D_EENS_8epilogue10collective6detail29Sm90TmaWarpSpecializedAdapterINS1G_15DefaultEpilogueISJ_SK_SK_NS1F_6thread17LinearCombinationISJ_Li1EffLNS1K_9ScaleType4KindE0ELNS_15FloatRoundStyleE2ESJ_EENS1_15EpilogueDefaultEEEEEvvEEEEvNT_6ParamsE --------------------------
	.section	.nv.shared._ZN7cutlass13device_kernelINS_4gemm6kernel13GemmUniversalIN4cute5tupleIJiiiiEEENS1_10collective13CollectiveMmaINS1_37MainloopSm90TmaGmmaWarpSpecializedFP8ILi9ENS5_IJNS4_1CILi1EEESB_SB_EEENS1_35KernelTmaWarpSpecializedCooperativeEEENS5_IJNSA_ILi128EEENSA_ILi256EEENSA_ILi64EEEEEENS_12float_e4m3_tENS5_IJlSB_lEEESJ_SK_NS4_8TiledMMAINS4_8MMA_AtomIJNS4_4SM904GMMA31MMA_64x256x32_F32E4M3E4M3_SS_TNILNSO_7ScaleInE1ELSQ_1EEEEEENS4_6LayoutINS5_IJNSA_ILi2EEESB_SB_EEENS5_IJSB_NSA_ILi0EEESW_EEEEENS5_IJNS4_10UnderscoreESZ_SZ_EEEEENS4_13SM90_TMA_LOADENS4_14ComposedLayoutINS4_7SwizzleILi2ELi4ELi3EEENS4_18smem_ptr_flag_bitsILi8EEENST_INS5_IJNSA_ILi8EEESH_EEENS5_IJSH_SB_EEEEEEEvNS4_8identityES12_S1C_vS1D_EENS_8epilogue10collective6detail29Sm90TmaWarpSpecializedAdapterINS1G_15DefaultEpilogueISJ_SK_SK_NS1F_6thread17LinearCombinationISJ_Li1EffLNS1K_9ScaleType4KindE0ELNS_15FloatRoundStyleE2ESJ_EENS1_15EpilogueDefaultEEEEEvvEEEEvNT_6ParamsE,"aw",@nobits
	.sectionflags	@""
	.align	16
	.zero		1024


//--------------------- .nv.shared.reserved.0     --------------------------
	.section	.nv.shared.reserved.0,"aw",@nobits
	.weak		__nv_reservedSMEM_offset_0_alias
	.size		__nv_reservedSMEM_offset_0_alias, 0, 0
	.other		__nv_reservedSMEM_offset_0_alias,@"STO_CUDA_RESERVED_SHARED STV_DEFAULT"
__nv_reservedSMEM_offset_0_alias:
	.zero		0


//--------------------- .nv.global                --------------------------
	.section	.nv.global,"aw",@nobits
.nv.global:
	.type		_ZN40_INTERNAL_9c555559_4_k_cu_6faea152_271814cute1_E,@object
	.size		_ZN40_INTERNAL_9c555559_4_k_cu_6faea152_271814cute1_E,(_ZN40_INTERNAL_9c555559_4_k_cu_6faea152_271814cuda3std3__45__cpo6cbeginE - _ZN40_INTERNAL_9c555559_4_k_cu_6faea152_271814cute1_E)
_ZN40_INTERNAL_9c555559_4_k_cu_6faea152_271814cute1_E:
	.zero		1
	.type		_ZN40_INTERNAL_9c555559_4_k_cu_6faea152_271814cuda3std3__45__cpo6cbeginE,@object
	.size		_ZN40_INTERNAL_9c555559_4_k_cu_6faea152_271814cuda3std3__45__cpo6cbeginE,(_ZN40_INTERNAL_9c555559_4_k_cu_6faea152_271814cuda3std3__48in_placeE - _ZN40_INTERNAL_9c555559_4_k_cu_6faea152_271814cuda3std3__45__cpo6cbeginE)
_ZN40_INTERNAL_9c555559_4_k_cu_6faea152_271814cuda3std3__45__cpo6cbeginE:
	.zero		1
	.type		_ZN40_INTERNAL_9c555559_4_k_cu_6faea152_271814cuda3std3__48in_placeE,@object
	.size		_ZN40_INTERNAL_9c555559_4_k_cu_6faea152_271814cuda3std3__48in_placeE,(_ZN40_INTERNAL_9c555559_4_k_cu_6faea152_271814cuda3std6ranges3__45__cpo9iter_moveE - _ZN40_INTERNAL_9c555559_4_k_cu_6faea152_271814cuda3std3__48in_placeE)
_ZN40_INTERNAL_9c555559_4_k_cu_6faea152_271814cuda3std3__48in_placeE:
	.zero		1
	.type		_ZN40_INTERNAL_9c555559_4_k_cu_6faea152_271814cuda3std6ranges3__45__cpo9iter_moveE,@object
	.size		_ZN40_INTERNAL_9c555559_4_k_cu_6faea152_271814cuda3std6ranges3__45__cpo9iter_moveE,(_ZN40_INTERNAL_9c555559_4_k_cu_6faea152_271814cuda3std3__45__cpo5beginE - _ZN40_INTERNAL_9c555559_4_k_cu_6faea152_271814cuda3std6ranges3__45__cpo9iter_moveE)
_ZN40_INTERNAL_9c555559_4_k_cu_6faea152_271814cuda3std6ranges3__45__cpo9iter_moveE:
	.zero		1
	.type		_ZN40_INTERNAL_9c555559_4_k_cu_6faea152_271814cuda3std3__45__cpo5beginE,@object
	.size		_ZN40_INTERNAL_9c555559_4_k_cu_6faea152_271814cuda3std3__45__cpo5beginE,(_ZN40_INTERNAL_9c555559_4_k_cu_6faea152_271814cuda3std3__442_GLOBAL__N__9c555559_4_k_cu_6faea152_271816ignoreE - _ZN40_INTERNAL_9c555559_4_k_cu_6faea152_271814cuda3std3__45__cpo5beginE)
_ZN40_INTERNAL_9c555559_4_k_cu_6faea152_271814cuda3std3__45__cpo5beginE:
	.zero		1
	.type		_ZN40_INTERNAL_9c555559_4_k_cu_6faea152_271814cuda3std3__442_GLOBAL__N__9c555559_4_k_cu_6faea152_271816ignoreE,@object
	.size		_ZN40_INTERNAL_9c555559_4_k_cu_6faea152_271814cuda3std3__442_GLOBAL__N__9c555559_4_k_cu_6faea152_271816ignoreE,(_ZN40_INTERNAL_9c555559_4_k_cu_6faea152_271814cute7productE - _ZN40_INTERNAL_9c555559_4_k_cu_6faea152_271814cuda3std3__442_GLOBAL__N__9c555559_4_k_cu_6faea152_271816ignoreE)
_ZN40_INTERNAL_9c555559_4_k_cu_6faea152_271814cuda3std3__442_GLOBAL__N__9c555559_4_k_cu_6faea152_271816ignoreE:
	.zero		1
	.type		_ZN40_INTERNAL_9c555559_4_k_cu_6faea152_271814cute7productE,@object
	.size		_ZN40_INTERNAL_9c555559_4_k_cu_6faea152_271814cute7productE,(_ZN40_INTERNAL_9c555559_4_k_cu_6faea152_271814cuda3std3__45__cpo3endE - _ZN40_INTERNAL_9c555559_4_k_cu_6faea152_271814cute7productE)
_ZN40_INTERNAL_9c555559_4_k_cu_6faea152_271814cute7productE:
	.zero		1
	.type		_ZN40_INTERNAL_9c555559_4_k_cu_6faea152_271814cuda3std3__45__cpo3endE,@object
	.size		_ZN40_INTERNAL_9c555559_4_k_cu_6faea152_271814cuda3std3__45__cpo3endE,(_ZN40_INTERNAL_9c555559_4_k_cu_6faea152_271814cuda3std3__419piecewise_constructE - _ZN40_INTERNAL_9c555559_4_k_cu_6faea152_271814cuda3std3__45__cpo3endE)
_ZN40_INTERNAL_9c555559_4_k_cu_6faea152_271814cuda3std3__45__cpo3endE:
	.zero		1
	.type		_ZN40_INTERNAL_9c555559_4_k_cu_6faea152_271814cuda3std3__419piecewise_constructE,@object
	.size		_ZN40_INTERNAL_9c555559_4_k_cu_6faea152_271814cuda3std3__419piecewise_constructE,(_ZN40_INTERNAL_9c555559_4_k_cu_6faea152_271814cuda3std3__45__cpo4cendE - _ZN40_INTERNAL_9c555559_4_k_cu_6faea152_271814cuda3std3__419piecewise_constructE)
_ZN40_INTERNAL_9c555559_4_k_cu_6faea152_271814cuda3std3__419piecewise_constructE:
	.zero		1
	.type		_ZN40_INTERNAL_9c555559_4_k_cu_6faea152_271814cuda3std3__45__cpo4cendE,@object
	.size		_ZN40_INTERNAL_9c555559_4_k_cu_6faea152_271814cuda3std3__45__cpo4cendE,(_ZN40_INTERNAL_9c555559_4_k_cu_6faea152_271814cuda3std6ranges3__45__cpo4swapE - _ZN40_INTERNAL_9c555559_4_k_cu_6faea152_271814cuda3std3__45__cpo4cendE)
_ZN40_INTERNAL_9c555559_4_k_cu_6faea152_271814cuda3std3__45__cpo4cendE:
	.zero		1
	.type		_ZN40_INTERNAL_9c555559_4_k_cu_6faea152_271814cuda3std6ranges3__45__cpo4swapE,@object
	.size		_ZN40_INTERNAL_9c555559_4_k_cu_6faea152_271814cuda3std6ranges3__45__cpo4swapE,(.L_7 - _ZN40_INTERNAL_9c555559_4_k_cu_6faea152_271814cuda3std6ranges3__45__cpo4swapE)
_ZN40_INTERNAL_9c555559_4_k_cu_6faea152_271814cuda3std6ranges3__45__cpo4swapE:
	.zero		1
.L_7:


//--------------------- .nv.constant0._ZN7cutlass13device_kernelINS_4gemm6kernel13GemmUniversalIN4cute5tupleIJiiiiEEENS1_10collective13CollectiveMmaINS1_37MainloopSm90TmaGmmaWarpSpecializedFP8ILi9ENS5_IJNS4_1CILi1EEESB_SB_EEENS1_35KernelTmaWarpSpecializedCooperativeEEENS5_IJNSA_ILi128EEENSA_ILi256EEENSA_ILi64EEEEEENS_12float_e4m3_tENS5_IJlSB_lEEESJ_SK_NS4_8TiledMMAINS4_8MMA_AtomIJNS4_4SM904GMMA31MMA_64x256x32_F32E4M3E4M3_SS_TNILNSO_7ScaleInE1ELSQ_1EEEEEENS4_6LayoutINS5_IJNSA_ILi2EEESB_SB_EEENS5_IJSB_NSA_ILi0EEESW_EEEEENS5_IJNS4_10UnderscoreESZ_SZ_EEEEENS4_13SM90_TMA_LOADENS4_14ComposedLayoutINS4_7SwizzleILi2ELi4ELi3EEENS4_18smem_ptr_flag_bitsILi8EEENST_INS5_IJNSA_ILi8EEESH_EEENS5_IJSH_SB_EEEEEEEvNS4_8identityES12_S1C_vS1D_EENS_8epilogue10collective6detail29Sm90TmaWarpSpecializedAdapterINS1G_15DefaultEpilogueISJ_SK_SK_NS1F_6thread17LinearCombinationISJ_Li1EffLNS1K_9ScaleType4KindE0ELNS_15FloatRoundStyleE2ESJ_EENS1_15EpilogueDefaultEEEEEvvEEEEvNT_6ParamsE --------------------------
	.section	.nv.constant0._ZN7cutlass13device_kernelINS_4gemm6kernel13GemmUniversalIN4cute5tupleIJiiiiEEENS1_10collective13CollectiveMmaINS1_37MainloopSm90TmaGmmaWarpSpecializedFP8ILi9ENS5_IJNS4_1CILi1EEESB_SB_EEENS1_35KernelTmaWarpSpecializedCooperativeEEENS5_IJNSA_ILi128EEENSA_ILi256EEENSA_ILi64EEEEEENS_12float_e4m3_tENS5_IJlSB_lEEESJ_SK_NS4_8TiledMMAINS4_8MMA_AtomIJNS4_4SM904GMMA31MMA_64x256x32_F32E4M3E4M3_SS_TNILNSO_7ScaleInE1ELSQ_1EEEEEENS4_6LayoutINS5_IJNSA_ILi2EEESB_SB_EEENS5_IJSB_NSA_ILi0EEESW_EEEEENS5_IJNS4_10UnderscoreESZ_SZ_EEEEENS4_13SM90_TMA_LOADENS4_14ComposedLayoutINS4_7SwizzleILi2ELi4ELi3EEENS4_18smem_ptr_flag_bitsILi8EEENST_INS5_IJNSA_ILi8EEESH_EEENS5_IJSH_SB_EEEEEEEvNS4_8identityES12_S1C_vS1D_EENS_8epilogue10collective6detail29Sm90TmaWarpSpecializedAdapterINS1G_15DefaultEpilogueISJ_SK_SK_NS1F_6thread17LinearCombinationISJ_Li1EffLNS1K_9ScaleType4KindE0ELNS_15FloatRoundStyleE2ESJ_EENS1_15EpilogueDefaultEEEEEvvEEEEvNT_6ParamsE,"a",@progbits
	.sectionflags	@""
	.align	4
.nv.constant0._ZN7cutlass13device_kernelINS_4gemm6kernel13GemmUniversalIN4cute5tupleIJiiiiEEENS1_10collective13CollectiveMmaINS1_37MainloopSm90TmaGmmaWarpSpecializedFP8ILi9ENS5_IJNS4_1CILi1EEESB_SB_EEENS1_35KernelTmaWarpSpecializedCooperativeEEENS5_IJNSA_ILi128EEENSA_ILi256EEENSA_ILi64EEEEEENS_12float_e4m3_tENS5_IJlSB_lEEESJ_SK_NS4_8TiledMMAINS4_8MMA_AtomIJNS4_4SM904GMMA31MMA_64x256x32_F32E4M3E4M3_SS_TNILNSO_7ScaleInE1ELSQ_1EEEEEENS4_6LayoutINS5_IJNSA_ILi2EEESB_SB_EEENS5_IJSB_NSA_ILi0EEESW_EEEEENS5_IJNS4_10UnderscoreESZ_SZ_EEEEENS4_13SM90_TMA_LOADENS4_14ComposedLayoutINS4_7SwizzleILi2ELi4ELi3EEENS4_18smem_ptr_flag_bitsILi8EEENST_INS5_IJNSA_ILi8EEESH_EEENS5_IJSH_SB_EEEEEEEvNS4_8identityES12_S1C_vS1D_EENS_8epilogue10collective6detail29Sm90TmaWarpSpecializedAdapterINS1G_15DefaultEpilogueISJ_SK_SK_NS1F_6thread17LinearCombinationISJ_Li1EffLNS1K_9ScaleType4KindE0ELNS_15FloatRoundStyleE2ESJ_EENS1_15EpilogueDefaultEEEEEvvEEEEvNT_6ParamsE:
	.zero		1664


//--------------------- SYMBOLS --------------------------

	.type		.nv.reservedSmem.offset0,@object
	.size		.nv.reservedSmem.offset0,0x4
